//
// Generated by NVIDIA NVVM Compiler
//
// Compiler Build ID: CL-36424714
// Cuda compilation tools, release 13.0, V13.0.88
// Based on NVVM 20.0.0
//

.version 9.0
.target sm_100
.address_size 64

	// .globl	_Z9sinKernelPfS_
.func  (.param .align 16 .b8 func_retval0[16]) __internal_trig_reduction_slowpathd
(
	.param .b64 __internal_trig_reduction_slowpathd_param_0
)
;
.global .align 4 .b8 __cudart_i2opi_f[24] = {65, 144, 67, 60, 153, 149, 98, 219, 192, 221, 52, 245, 209, 87, 39, 252, 41, 21, 68, 78, 110, 131, 249, 162};
.global .align 8 .b8 __cudart_i2opi_d[144] = {8, 93, 141, 31, 177, 95, 251, 107, 234, 146, 82, 138, 247, 57, 7, 61, 123, 241, 229, 235, 199, 186, 39, 117, 45, 234, 95, 158, 102, 63, 70, 79, 183, 9, 203, 39, 207, 126, 54, 109, 31, 109, 10, 90, 139, 17, 47, 239, 15, 152, 5, 222, 255, 151, 248, 31, 59, 40, 249, 189, 139, 95, 132, 156, 244, 57, 83, 131, 57, 214, 145, 57, 65, 126, 95, 180, 38, 112, 156, 233, 132, 68, 187, 46, 245, 53, 130, 232, 62, 167, 41, 177, 28, 235, 29, 254, 28, 146, 209, 9, 234, 46, 73, 6, 224, 210, 77, 66, 58, 110, 36, 183, 97, 197, 187, 222, 171, 99, 81, 254, 65, 144, 67, 60, 153, 149, 98, 219, 192, 221, 52, 245, 209, 87, 39, 252, 41, 21, 68, 78, 110, 131, 249, 162};
.global .align 16 .b8 __cudart_sin_cos_coeffs[128] = {70, 210, 176, 44, 241, 229, 90, 190, 146, 227, 172, 105, 227, 29, 199, 62, 161, 98, 219, 25, 160, 1, 42, 191, 24, 8, 17, 17, 17, 17, 129, 63, 84, 85, 85, 85, 85, 85, 197, 191, 0, 0, 0, 0, 0, 0, 0, 0, 0, 0, 0, 0, 0, 0, 0, 0, 100, 129, 253, 32, 131, 255, 168, 189, 40, 133, 239, 193, 167, 238, 33, 62, 217, 230, 6, 142, 79, 126, 146, 190, 233, 188, 221, 25, 160, 1, 250, 62, 71, 93, 193, 22, 108, 193, 86, 191, 81, 85, 85, 85, 85, 85, 165, 63, 0, 0, 0, 0, 0, 0, 224, 191, 0, 0, 0, 0, 0, 0, 240, 63};

.visible .entry _Z9sinKernelPfS_(
	.param .u64 .ptr .align 1 _Z9sinKernelPfS__param_0,
	.param .u64 .ptr .align 1 _Z9sinKernelPfS__param_1
)
{
	.local .align 4 .b8 	__local_depot0[28];
	.reg .b64 	%SP;
	.reg .b64 	%SPL;
	.reg .pred 	%p<9>;
	.reg .b32 	%r<41>;
	.reg .b32 	%f<29>;
	.reg .b64 	%rd<28>;
	.reg .b64 	%fd<3>;

	mov.u64 	%SPL, __local_depot0;
	ld.param.u64 	%rd10, [_Z9sinKernelPfS__param_0];
	ld.param.u64 	%rd11, [_Z9sinKernelPfS__param_1];
	cvta.to.global.u64 	%rd12, %rd11;
	cvta.to.global.u64 	%rd13, %rd10;
	add.u64 	%rd1, %SPL, 0;
	mov.u32 	%r15, %tid.x;
	mul.wide.u32 	%rd15, %r15, 4;
	add.s64 	%rd16, %rd13, %rd15;
	ld.global.f32 	%f7, [%rd16];
	sin.approx.f32 	%f1, %f7;
	add.s64 	%rd2, %rd12, %rd15;
	mul.f32 	%f8, %f1, 0f3F22F983;
	cvt.rni.s32.f32 	%r40, %f8;
	cvt.rn.f32.s32 	%f9, %r40;
	fma.rn.f32 	%f10, %f9, 0fBFC90FDA, %f1;
	fma.rn.f32 	%f11, %f9, 0fB3A22168, %f10;
	fma.rn.f32 	%f28, %f9, 0fA7C234C5, %f11;
	abs.f32 	%f3, %f1;
	setp.ltu.f32 	%p1, %f3, 0f47CE4780;
	@%p1 bra 	$L__BB0_8;
	setp.neu.f32 	%p2, %f3, 0f7F800000;
	@%p2 bra 	$L__BB0_3;
	mov.f32 	%f14, 0f00000000;
	mul.rn.f32 	%f28, %f1, %f14;
	mov.b32 	%r40, 0;
	bra.uni 	$L__BB0_8;
$L__BB0_3:
	mov.b32 	%r2, %f1;
	shl.b32 	%r17, %r2, 8;
	or.b32  	%r3, %r17, -2147483648;
	mov.b64 	%rd27, 0;
	mov.b32 	%r37, 0;
	mov.u64 	%rd25, __cudart_i2opi_f;
	mov.u64 	%rd26, %rd1;
$L__BB0_4:
	.pragma "nounroll";
	ld.global.nc.u32 	%r18, [%rd25];
	mad.wide.u32 	%rd19, %r18, %r3, %rd27;
	shr.u64 	%rd27, %rd19, 32;
	st.local.u32 	[%rd26], %rd19;
	add.s32 	%r37, %r37, 1;
	add.s64 	%rd26, %rd26, 4;
	add.s64 	%rd25, %rd25, 4;
	setp.ne.s32 	%p3, %r37, 6;
	@%p3 bra 	$L__BB0_4;
	shr.u32 	%r19, %r2, 23;
	st.local.u32 	[%rd1+24], %rd27;
	and.b32  	%r6, %r19, 31;
	and.b32  	%r20, %r19, 224;
	add.s32 	%r21, %r20, -128;
	shr.u32 	%r22, %r21, 5;
	mul.wide.u32 	%rd20, %r22, 4;
	sub.s64 	%rd9, %rd1, %rd20;
	ld.local.u32 	%r38, [%rd9+24];
	ld.local.u32 	%r39, [%rd9+20];
	setp.eq.s32 	%p4, %r6, 0;
	@%p4 bra 	$L__BB0_7;
	shf.l.wrap.b32 	%r38, %r39, %r38, %r6;
	ld.local.u32 	%r23, [%rd9+16];
	shf.l.wrap.b32 	%r39, %r23, %r39, %r6;
$L__BB0_7:
	shr.u32 	%r24, %r38, 30;
	shf.l.wrap.b32 	%r25, %r39, %r38, 2;
	shl.b32 	%r26, %r39, 2;
	shr.u32 	%r27, %r25, 31;
	add.s32 	%r28, %r27, %r24;
	neg.s32 	%r29, %r28;
	setp.lt.s32 	%p5, %r2, 0;
	selp.b32 	%r40, %r29, %r28, %p5;
	xor.b32  	%r30, %r25, %r2;
	shr.s32 	%r31, %r25, 31;
	xor.b32  	%r32, %r31, %r25;
	xor.b32  	%r33, %r31, %r26;
	cvt.u64.u32 	%rd21, %r32;
	shl.b64 	%rd22, %rd21, 32;
	cvt.u64.u32 	%rd23, %r33;
	or.b64  	%rd24, %rd22, %rd23;
	cvt.rn.f64.s64 	%fd1, %rd24;
	mul.f64 	%fd2, %fd1, 0d3BF921FB54442D19;
	cvt.rn.f32.f64 	%f12, %fd2;
	neg.f32 	%f13, %f12;
	setp.lt.s32 	%p6, %r30, 0;
	selp.f32 	%f28, %f13, %f12, %p6;
$L__BB0_8:
	mul.rn.f32 	%f15, %f28, %f28;
	and.b32  	%r35, %r40, 1;
	setp.eq.b32 	%p7, %r35, 1;
	selp.f32 	%f16, 0f3F800000, %f28, %p7;
	fma.rn.f32 	%f17, %f15, %f16, 0f00000000;
	fma.rn.f32 	%f18, %f15, 0f37CBAC00, 0fBAB607ED;
	selp.f32 	%f19, %f18, 0fB94D4153, %p7;
	selp.f32 	%f20, 0f3D2AAABB, 0f3C0885E4, %p7;
	fma.rn.f32 	%f21, %f19, %f15, %f20;
	selp.f32 	%f22, 0fBEFFFFFF, 0fBE2AAAA8, %p7;
	fma.rn.f32 	%f23, %f21, %f15, %f22;
	fma.rn.f32 	%f24, %f23, %f17, %f16;
	and.b32  	%r36, %r40, 2;
	setp.eq.s32 	%p8, %r36, 0;
	mov.f32 	%f25, 0f00000000;
	sub.f32 	%f26, %f25, %f24;
	selp.f32 	%f27, %f24, %f26, %p8;
	st.global.f32 	[%rd2], %f27;
	ret;

}
	// .globl	_Z10sindKernelPdS_
.visible .entry _Z10sindKernelPdS_(
	.param .u64 .ptr .align 1 _Z10sindKernelPdS__param_0,
	.param .u64 .ptr .align 1 _Z10sindKernelPdS__param_1
)
{
	.reg .pred 	%p<5>;
	.reg .b32 	%r<11>;
	.reg .b64 	%rd<13>;
	.reg .b64 	%fd<34>;

	ld.param.u64 	%rd2, [_Z10sindKernelPdS__param_0];
	ld.param.u64 	%rd1, [_Z10sindKernelPdS__param_1];
	cvta.to.global.u64 	%rd3, %rd2;
	mov.u32 	%r1, %tid.x;
	mul.wide.u32 	%rd4, %r1, 8;
	add.s64 	%rd5, %rd3, %rd4;
	ld.global.f64 	%fd1, [%rd5];
	abs.f64 	%fd2, %fd1;
	setp.neu.f64 	%p1, %fd2, 0d7FF0000000000000;
	@%p1 bra 	$L__BB1_2;
	mov.f64 	%fd12, 0d0000000000000000;
	mul.rn.f64 	%fd33, %fd1, %fd12;
	mov.b32 	%r10, 0;
	bra.uni 	$L__BB1_4;
$L__BB1_2:
	mul.f64 	%fd7, %fd1, 0d3FE45F306DC9C883;
	cvt.rni.s32.f64 	%r10, %fd7;
	cvt.rn.f64.s32 	%fd8, %r10;
	fma.rn.f64 	%fd9, %fd8, 0dBFF921FB54442D18, %fd1;
	fma.rn.f64 	%fd10, %fd8, 0dBC91A62633145C00, %fd9;
	fma.rn.f64 	%fd33, %fd8, 0dB97B839A252049C0, %fd10;
	setp.ltu.f64 	%p2, %fd2, 0d41E0000000000000;
	@%p2 bra 	$L__BB1_4;
	{ // callseq 0, 0
	.param .b64 param0;
	st.param.f64 	[param0], %fd1;
	.param .align 16 .b8 retval0[16];
	call.uni (retval0), 
	__internal_trig_reduction_slowpathd, 
	(
	param0
	);
	ld.param.f64 	%fd33, [retval0];
	ld.param.b32 	%r10, [retval0+8];
	} // callseq 0
$L__BB1_4:
	cvta.to.global.u64 	%rd6, %rd1;
	shl.b32 	%r7, %r10, 6;
	cvt.u64.u32 	%rd7, %r7;
	and.b64  	%rd8, %rd7, 64;
	mov.u64 	%rd9, __cudart_sin_cos_coeffs;
	add.s64 	%rd10, %rd9, %rd8;
	mul.rn.f64 	%fd13, %fd33, %fd33;
	and.b32  	%r8, %r10, 1;
	setp.eq.b32 	%p3, %r8, 1;
	selp.f64 	%fd14, 0dBDA8FF8320FD8164, 0d3DE5DB65F9785EBA, %p3;
	ld.global.nc.v2.f64 	{%fd15, %fd16}, [%rd10];
	fma.rn.f64 	%fd17, %fd14, %fd13, %fd15;
	fma.rn.f64 	%fd18, %fd17, %fd13, %fd16;
	ld.global.nc.v2.f64 	{%fd19, %fd20}, [%rd10+16];
	fma.rn.f64 	%fd21, %fd18, %fd13, %fd19;
	fma.rn.f64 	%fd22, %fd21, %fd13, %fd20;
	ld.global.nc.v2.f64 	{%fd23, %fd24}, [%rd10+32];
	fma.rn.f64 	%fd25, %fd22, %fd13, %fd23;
	fma.rn.f64 	%fd26, %fd25, %fd13, %fd24;
	fma.rn.f64 	%fd27, %fd26, %fd33, %fd33;
	fma.rn.f64 	%fd28, %fd26, %fd13, 0d3FF0000000000000;
	selp.f64 	%fd29, %fd28, %fd27, %p3;
	and.b32  	%r9, %r10, 2;
	setp.eq.s32 	%p4, %r9, 0;
	mov.f64 	%fd30, 0d0000000000000000;
	sub.f64 	%fd31, %fd30, %fd29;
	selp.f64 	%fd32, %fd29, %fd31, %p4;
	add.s64 	%rd12, %rd6, %rd4;
	st.global.f64 	[%rd12], %fd32;
	ret;

}
	// .globl	_Z9cosKernelPfS_
.visible .entry _Z9cosKernelPfS_(
	.param .u64 .ptr .align 1 _Z9cosKernelPfS__param_0,
	.param .u64 .ptr .align 1 _Z9cosKernelPfS__param_1
)
{
	.local .align 4 .b8 	__local_depot2[28];
	.reg .b64 	%SP;
	.reg .b64 	%SPL;
	.reg .pred 	%p<9>;
	.reg .b32 	%r<42>;
	.reg .b32 	%f<29>;
	.reg .b64 	%rd<28>;
	.reg .b64 	%fd<3>;

	mov.u64 	%SPL, __local_depot2;
	ld.param.u64 	%rd10, [_Z9cosKernelPfS__param_0];
	ld.param.u64 	%rd11, [_Z9cosKernelPfS__param_1];
	cvta.to.global.u64 	%rd12, %rd11;
	cvta.to.global.u64 	%rd13, %rd10;
	add.u64 	%rd1, %SPL, 0;
	mov.u32 	%r15, %tid.x;
	mul.wide.u32 	%rd15, %r15, 4;
	add.s64 	%rd16, %rd13, %rd15;
	ld.global.f32 	%f7, [%rd16];
	cos.approx.f32 	%f1, %f7;
	add.s64 	%rd2, %rd12, %rd15;
	mul.f32 	%f8, %f1, 0f3F22F983;
	cvt.rni.s32.f32 	%r41, %f8;
	cvt.rn.f32.s32 	%f9, %r41;
	fma.rn.f32 	%f10, %f9, 0fBFC90FDA, %f1;
	fma.rn.f32 	%f11, %f9, 0fB3A22168, %f10;
	fma.rn.f32 	%f28, %f9, 0fA7C234C5, %f11;
	abs.f32 	%f3, %f1;
	setp.ltu.f32 	%p1, %f3, 0f47CE4780;
	@%p1 bra 	$L__BB2_8;
	setp.neu.f32 	%p2, %f3, 0f7F800000;
	@%p2 bra 	$L__BB2_3;
	mov.f32 	%f14, 0f00000000;
	mul.rn.f32 	%f28, %f1, %f14;
	mov.b32 	%r41, 0;
	bra.uni 	$L__BB2_8;
$L__BB2_3:
	mov.b32 	%r2, %f1;
	shl.b32 	%r17, %r2, 8;
	or.b32  	%r3, %r17, -2147483648;
	mov.b64 	%rd27, 0;
	mov.b32 	%r38, 0;
	mov.u64 	%rd25, __cudart_i2opi_f;
	mov.u64 	%rd26, %rd1;
$L__BB2_4:
	.pragma "nounroll";
	ld.global.nc.u32 	%r18, [%rd25];
	mad.wide.u32 	%rd19, %r18, %r3, %rd27;
	shr.u64 	%rd27, %rd19, 32;
	st.local.u32 	[%rd26], %rd19;
	add.s32 	%r38, %r38, 1;
	add.s64 	%rd26, %rd26, 4;
	add.s64 	%rd25, %rd25, 4;
	setp.ne.s32 	%p3, %r38, 6;
	@%p3 bra 	$L__BB2_4;
	shr.u32 	%r19, %r2, 23;
	st.local.u32 	[%rd1+24], %rd27;
	and.b32  	%r6, %r19, 31;
	and.b32  	%r20, %r19, 224;
	add.s32 	%r21, %r20, -128;
	shr.u32 	%r22, %r21, 5;
	mul.wide.u32 	%rd20, %r22, 4;
	sub.s64 	%rd9, %rd1, %rd20;
	ld.local.u32 	%r39, [%rd9+24];
	ld.local.u32 	%r40, [%rd9+20];
	setp.eq.s32 	%p4, %r6, 0;
	@%p4 bra 	$L__BB2_7;
	shf.l.wrap.b32 	%r39, %r40, %r39, %r6;
	ld.local.u32 	%r23, [%rd9+16];
	shf.l.wrap.b32 	%r40, %r23, %r40, %r6;
$L__BB2_7:
	shr.u32 	%r24, %r39, 30;
	shf.l.wrap.b32 	%r25, %r40, %r39, 2;
	shl.b32 	%r26, %r40, 2;
	shr.u32 	%r27, %r25, 31;
	add.s32 	%r28, %r27, %r24;
	neg.s32 	%r29, %r28;
	setp.lt.s32 	%p5, %r2, 0;
	selp.b32 	%r41, %r29, %r28, %p5;
	xor.b32  	%r30, %r25, %r2;
	shr.s32 	%r31, %r25, 31;
	xor.b32  	%r32, %r31, %r25;
	xor.b32  	%r33, %r31, %r26;
	cvt.u64.u32 	%rd21, %r32;
	shl.b64 	%rd22, %rd21, 32;
	cvt.u64.u32 	%rd23, %r33;
	or.b64  	%rd24, %rd22, %rd23;
	cvt.rn.f64.s64 	%fd1, %rd24;
	mul.f64 	%fd2, %fd1, 0d3BF921FB54442D19;
	cvt.rn.f32.f64 	%f12, %fd2;
	neg.f32 	%f13, %f12;
	setp.lt.s32 	%p6, %r30, 0;
	selp.f32 	%f28, %f13, %f12, %p6;
$L__BB2_8:
	add.s32 	%r35, %r41, 1;
	mul.rn.f32 	%f15, %f28, %f28;
	and.b32  	%r36, %r41, 1;
	setp.eq.b32 	%p7, %r36, 1;
	selp.f32 	%f16, %f28, 0f3F800000, %p7;
	fma.rn.f32 	%f17, %f15, %f16, 0f00000000;
	fma.rn.f32 	%f18, %f15, 0f37CBAC00, 0fBAB607ED;
	selp.f32 	%f19, 0fB94D4153, %f18, %p7;
	selp.f32 	%f20, 0f3C0885E4, 0f3D2AAABB, %p7;
	fma.rn.f32 	%f21, %f19, %f15, %f20;
	selp.f32 	%f22, 0fBE2AAAA8, 0fBEFFFFFF, %p7;
	fma.rn.f32 	%f23, %f21, %f15, %f22;
	fma.rn.f32 	%f24, %f23, %f17, %f16;
	and.b32  	%r37, %r35, 2;
	setp.eq.s32 	%p8, %r37, 0;
	mov.f32 	%f25, 0f00000000;
	sub.f32 	%f26, %f25, %f24;
	selp.f32 	%f27, %f24, %f26, %p8;
	st.global.f32 	[%rd2], %f27;
	ret;

}
	// .globl	_Z10cosdKernelPdS_
.visible .entry _Z10cosdKernelPdS_(
	.param .u64 .ptr .align 1 _Z10cosdKernelPdS__param_0,
	.param .u64 .ptr .align 1 _Z10cosdKernelPdS__param_1
)
{
	.reg .pred 	%p<5>;
	.reg .b32 	%r<14>;
	.reg .b64 	%rd<13>;
	.reg .b64 	%fd<36>;

	ld.param.u64 	%rd2, [_Z10cosdKernelPdS__param_0];
	ld.param.u64 	%rd1, [_Z10cosdKernelPdS__param_1];
	cvta.to.global.u64 	%rd3, %rd2;
	mov.u32 	%r1, %tid.x;
	mul.wide.u32 	%rd4, %r1, 8;
	add.s64 	%rd5, %rd3, %rd4;
	ld.global.f64 	%fd1, [%rd5];
	abs.f64 	%fd2, %fd1;
	setp.neu.f64 	%p1, %fd2, 0d7FF0000000000000;
	@%p1 bra 	$L__BB3_2;
	mov.f64 	%fd13, 0d0000000000000000;
	mul.rn.f64 	%fd35, %fd1, %fd13;
	mov.b32 	%r13, 1;
	bra.uni 	$L__BB3_5;
$L__BB3_2:
	mul.f64 	%fd8, %fd1, 0d3FE45F306DC9C883;
	cvt.rni.s32.f64 	%r12, %fd8;
	cvt.rn.f64.s32 	%fd9, %r12;
	fma.rn.f64 	%fd10, %fd9, 0dBFF921FB54442D18, %fd1;
	fma.rn.f64 	%fd11, %fd9, 0dBC91A62633145C00, %fd10;
	fma.rn.f64 	%fd35, %fd9, 0dB97B839A252049C0, %fd11;
	setp.ltu.f64 	%p2, %fd2, 0d41E0000000000000;
	@%p2 bra 	$L__BB3_4;
	{ // callseq 1, 0
	.param .b64 param0;
	st.param.f64 	[param0], %fd1;
	.param .align 16 .b8 retval0[16];
	call.uni (retval0), 
	__internal_trig_reduction_slowpathd, 
	(
	param0
	);
	ld.param.f64 	%fd35, [retval0];
	ld.param.b32 	%r12, [retval0+8];
	} // callseq 1
$L__BB3_4:
	add.s32 	%r13, %r12, 1;
$L__BB3_5:
	cvta.to.global.u64 	%rd6, %rd1;
	shl.b32 	%r9, %r13, 6;
	cvt.u64.u32 	%rd7, %r9;
	and.b64  	%rd8, %rd7, 64;
	mov.u64 	%rd9, __cudart_sin_cos_coeffs;
	add.s64 	%rd10, %rd9, %rd8;
	mul.rn.f64 	%fd14, %fd35, %fd35;
	and.b32  	%r10, %r13, 1;
	setp.eq.b32 	%p3, %r10, 1;
	selp.f64 	%fd15, 0dBDA8FF8320FD8164, 0d3DE5DB65F9785EBA, %p3;
	ld.global.nc.v2.f64 	{%fd16, %fd17}, [%rd10];
	fma.rn.f64 	%fd18, %fd15, %fd14, %fd16;
	fma.rn.f64 	%fd19, %fd18, %fd14, %fd17;
	ld.global.nc.v2.f64 	{%fd20, %fd21}, [%rd10+16];
	fma.rn.f64 	%fd22, %fd19, %fd14, %fd20;
	fma.rn.f64 	%fd23, %fd22, %fd14, %fd21;
	ld.global.nc.v2.f64 	{%fd24, %fd25}, [%rd10+32];
	fma.rn.f64 	%fd26, %fd23, %fd14, %fd24;
	fma.rn.f64 	%fd27, %fd26, %fd14, %fd25;
	fma.rn.f64 	%fd28, %fd27, %fd35, %fd35;
	fma.rn.f64 	%fd29, %fd27, %fd14, 0d3FF0000000000000;
	selp.f64 	%fd30, %fd29, %fd28, %p3;
	and.b32  	%r11, %r13, 2;
	setp.eq.s32 	%p4, %r11, 0;
	mov.f64 	%fd31, 0d0000000000000000;
	sub.f64 	%fd32, %fd31, %fd30;
	selp.f64 	%fd33, %fd30, %fd32, %p4;
	add.s64 	%rd12, %rd6, %rd4;
	st.global.f64 	[%rd12], %fd33;
	ret;

}
	// .globl	_Z9tanKernelPfS_
.visible .entry _Z9tanKernelPfS_(
	.param .u64 .ptr .align 1 _Z9tanKernelPfS__param_0,
	.param .u64 .ptr .align 1 _Z9tanKernelPfS__param_1
)
{
	.local .align 4 .b8 	__local_depot4[28];
	.reg .b64 	%SP;
	.reg .b64 	%SPL;
	.reg .pred 	%p<9>;
	.reg .b32 	%r<40>;
	.reg .b32 	%f<31>;
	.reg .b64 	%rd<28>;
	.reg .b64 	%fd<3>;

	mov.u64 	%SPL, __local_depot4;
	ld.param.u64 	%rd10, [_Z9tanKernelPfS__param_0];
	ld.param.u64 	%rd11, [_Z9tanKernelPfS__param_1];
	cvta.to.global.u64 	%rd12, %rd11;
	cvta.to.global.u64 	%rd13, %rd10;
	add.u64 	%rd1, %SPL, 0;
	mov.u32 	%r15, %tid.x;
	mul.wide.u32 	%rd15, %r15, 4;
	add.s64 	%rd16, %rd13, %rd15;
	ld.global.f32 	%f7, [%rd16];
	sin.approx.f32 	%f8, %f7;
	cos.approx.f32 	%f9, %f7;
	div.approx.f32 	%f1, %f8, %f9;
	add.s64 	%rd2, %rd12, %rd15;
	mul.f32 	%f10, %f1, 0f3F22F983;
	cvt.rni.s32.f32 	%r39, %f10;
	cvt.rn.f32.s32 	%f11, %r39;
	fma.rn.f32 	%f12, %f11, 0fBFC90FDA, %f1;
	fma.rn.f32 	%f13, %f11, 0fB3A22168, %f12;
	fma.rn.f32 	%f30, %f11, 0fA7C234C5, %f13;
	abs.f32 	%f3, %f1;
	setp.ltu.f32 	%p1, %f3, 0f47CE4780;
	@%p1 bra 	$L__BB4_8;
	setp.neu.f32 	%p2, %f3, 0f7F800000;
	@%p2 bra 	$L__BB4_3;
	mov.f32 	%f16, 0f00000000;
	mul.rn.f32 	%f30, %f1, %f16;
	mov.b32 	%r39, 0;
	bra.uni 	$L__BB4_8;
$L__BB4_3:
	mov.b32 	%r2, %f1;
	shl.b32 	%r17, %r2, 8;
	or.b32  	%r3, %r17, -2147483648;
	mov.b64 	%rd27, 0;
	mov.b32 	%r36, 0;
	mov.u64 	%rd25, __cudart_i2opi_f;
	mov.u64 	%rd26, %rd1;
$L__BB4_4:
	.pragma "nounroll";
	ld.global.nc.u32 	%r18, [%rd25];
	mad.wide.u32 	%rd19, %r18, %r3, %rd27;
	shr.u64 	%rd27, %rd19, 32;
	st.local.u32 	[%rd26], %rd19;
	add.s32 	%r36, %r36, 1;
	add.s64 	%rd26, %rd26, 4;
	add.s64 	%rd25, %rd25, 4;
	setp.ne.s32 	%p3, %r36, 6;
	@%p3 bra 	$L__BB4_4;
	shr.u32 	%r19, %r2, 23;
	st.local.u32 	[%rd1+24], %rd27;
	and.b32  	%r6, %r19, 31;
	and.b32  	%r20, %r19, 224;
	add.s32 	%r21, %r20, -128;
	shr.u32 	%r22, %r21, 5;
	mul.wide.u32 	%rd20, %r22, 4;
	sub.s64 	%rd9, %rd1, %rd20;
	ld.local.u32 	%r37, [%rd9+24];
	ld.local.u32 	%r38, [%rd9+20];
	setp.eq.s32 	%p4, %r6, 0;
	@%p4 bra 	$L__BB4_7;
	shf.l.wrap.b32 	%r37, %r38, %r37, %r6;
	ld.local.u32 	%r23, [%rd9+16];
	shf.l.wrap.b32 	%r38, %r23, %r38, %r6;
$L__BB4_7:
	shr.u32 	%r24, %r37, 30;
	shf.l.wrap.b32 	%r25, %r38, %r37, 2;
	shl.b32 	%r26, %r38, 2;
	shr.u32 	%r27, %r25, 31;
	add.s32 	%r28, %r27, %r24;
	neg.s32 	%r29, %r28;
	setp.lt.s32 	%p5, %r2, 0;
	selp.b32 	%r39, %r29, %r28, %p5;
	xor.b32  	%r30, %r25, %r2;
	shr.s32 	%r31, %r25, 31;
	xor.b32  	%r32, %r31, %r25;
	xor.b32  	%r33, %r31, %r26;
	cvt.u64.u32 	%rd21, %r32;
	shl.b64 	%rd22, %rd21, 32;
	cvt.u64.u32 	%rd23, %r33;
	or.b64  	%rd24, %rd22, %rd23;
	cvt.rn.f64.s64 	%fd1, %rd24;
	mul.f64 	%fd2, %fd1, 0d3BF921FB54442D19;
	cvt.rn.f32.f64 	%f14, %fd2;
	neg.f32 	%f15, %f14;
	setp.lt.s32 	%p6, %r30, 0;
	selp.f32 	%f30, %f15, %f14, %p6;
$L__BB4_8:
	mul.f32 	%f17, %f30, %f30;
	fma.rn.f32 	%f18, %f17, 0f3C190000, 0f3B560000;
	fma.rn.f32 	%f19, %f18, %f17, 0f3CC70000;
	fma.rn.f32 	%f20, %f19, %f17, 0f3D5B0000;
	fma.rn.f32 	%f21, %f20, %f17, 0f3E089438;
	fma.rn.f32 	%f22, %f21, %f17, 0f3EAAAA88;
	mul.rn.f32 	%f23, %f17, %f30;
	fma.rn.f32 	%f24, %f22, %f23, %f30;
	abs.f32 	%f25, %f30;
	setp.eq.f32 	%p7, %f25, 0f3A00B43C;
	selp.f32 	%f26, %f30, %f24, %p7;
	and.b32  	%r35, %r39, 1;
	setp.eq.b32 	%p8, %r35, 1;
	neg.f32 	%f27, %f26;
	rcp.approx.ftz.f32 	%f28, %f27;
	selp.f32 	%f29, %f28, %f26, %p8;
	st.global.f32 	[%rd2], %f29;
	ret;

}
	// .globl	_Z10tandKernelPdS_
.visible .entry _Z10tandKernelPdS_(
	.param .u64 .ptr .align 1 _Z10tandKernelPdS__param_0,
	.param .u64 .ptr .align 1 _Z10tandKernelPdS__param_1
)
{
	.reg .pred 	%p<8>;
	.reg .b32 	%r<8>;
	.reg .b64 	%rd<9>;
	.reg .b64 	%fd<47>;

	ld.param.u64 	%rd2, [_Z10tandKernelPdS__param_0];
	ld.param.u64 	%rd1, [_Z10tandKernelPdS__param_1];
	cvta.to.global.u64 	%rd3, %rd2;
	mov.u32 	%r1, %tid.x;
	mul.wide.u32 	%rd4, %r1, 8;
	add.s64 	%rd5, %rd3, %rd4;
	ld.global.f64 	%fd1, [%rd5];
	abs.f64 	%fd2, %fd1;
	setp.neu.f64 	%p3, %fd2, 0d7FF0000000000000;
	@%p3 bra 	$L__BB5_2;
	mov.f64 	%fd17, 0d0000000000000000;
	mul.rn.f64 	%fd45, %fd1, %fd17;
	mov.pred 	%p7, -1;
	bra.uni 	$L__BB5_5;
$L__BB5_2:
	mul.f64 	%fd12, %fd1, 0d3FE45F306DC9C883;
	cvt.rni.s32.f64 	%r7, %fd12;
	cvt.rn.f64.s32 	%fd13, %r7;
	fma.rn.f64 	%fd14, %fd13, 0dBFF921FB54442D18, %fd1;
	fma.rn.f64 	%fd15, %fd13, 0dBC91A62633145C00, %fd14;
	fma.rn.f64 	%fd45, %fd13, 0dB97B839A252049C0, %fd15;
	setp.ltu.f64 	%p4, %fd2, 0d41E0000000000000;
	@%p4 bra 	$L__BB5_4;
	{ // callseq 2, 0
	.param .b64 param0;
	st.param.f64 	[param0], %fd1;
	.param .align 16 .b8 retval0[16];
	call.uni (retval0), 
	__internal_trig_reduction_slowpathd, 
	(
	param0
	);
	ld.param.f64 	%fd45, [retval0];
	ld.param.b32 	%r7, [retval0+8];
	} // callseq 2
$L__BB5_4:
	and.b32  	%r6, %r7, 1;
	setp.eq.b32 	%p5, %r6, 1;
	not.pred 	%p7, %p5;
$L__BB5_5:
	mul.f64 	%fd18, %fd45, %fd45;
	fma.rn.f64 	%fd19, %fd18, 0d3EE48DAC2799BCB9, 0dBEF9757C5B27EBB1;
	fma.rn.f64 	%fd20, %fd19, %fd18, 0d3F0980E90FD91E04;
	fma.rn.f64 	%fd21, %fd20, %fd18, 0dBEFAE2B0417D7E1D;
	fma.rn.f64 	%fd22, %fd21, %fd18, 0d3F119F5341BFBA57;
	fma.rn.f64 	%fd23, %fd22, %fd18, 0d3F15E791A00F6919;
	fma.rn.f64 	%fd24, %fd23, %fd18, 0d3F2FF2E7FADEC73A;
	fma.rn.f64 	%fd25, %fd24, %fd18, 0d3F434BC1B206DA62;
	fma.rn.f64 	%fd26, %fd25, %fd18, 0d3F57DB18EF2F83F9;
	fma.rn.f64 	%fd27, %fd26, %fd18, 0d3F6D6D2E7AE49FBC;
	fma.rn.f64 	%fd28, %fd27, %fd18, 0d3F8226E3A816A776;
	fma.rn.f64 	%fd29, %fd28, %fd18, 0d3F9664F485D25660;
	fma.rn.f64 	%fd30, %fd29, %fd18, 0d3FABA1BA1BABF31D;
	fma.rn.f64 	%fd31, %fd30, %fd18, 0d3FC11111111105D2;
	fma.rn.f64 	%fd32, %fd31, %fd18, 0d3FD555555555555E;
	mul.f64 	%fd8, %fd18, %fd32;
	fma.rn.f64 	%fd46, %fd8, %fd45, %fd45;
	@%p7 bra 	$L__BB5_7;
	sub.f64 	%fd33, %fd46, %fd45;
	neg.f64 	%fd34, %fd33;
	fma.rn.f64 	%fd35, %fd8, %fd45, %fd34;
	rcp.approx.ftz.f64 	%fd36, %fd46;
	neg.f64 	%fd37, %fd46;
	fma.rn.f64 	%fd38, %fd37, %fd36, 0d3FF0000000000000;
	fma.rn.f64 	%fd39, %fd38, %fd38, %fd38;
	fma.rn.f64 	%fd40, %fd39, %fd36, %fd36;
	neg.f64 	%fd41, %fd40;
	fma.rn.f64 	%fd42, %fd46, %fd41, 0d3FF0000000000000;
	fma.rn.f64 	%fd43, %fd41, %fd35, %fd42;
	fma.rn.f64 	%fd46, %fd43, %fd41, %fd41;
$L__BB5_7:
	cvta.to.global.u64 	%rd6, %rd1;
	add.s64 	%rd8, %rd6, %rd4;
	st.global.f64 	[%rd8], %fd46;
	ret;

}
	// .globl	_Z13fdivideKernelPfS_S_
.visible .entry _Z13fdivideKernelPfS_S_(
	.param .u64 .ptr .align 1 _Z13fdivideKernelPfS_S__param_0,
	.param .u64 .ptr .align 1 _Z13fdivideKernelPfS_S__param_1,
	.param .u64 .ptr .align 1 _Z13fdivideKernelPfS_S__param_2
)
{
	.reg .b32 	%r<2>;
	.reg .b32 	%f<7>;
	.reg .b64 	%rd<11>;

	ld.param.u64 	%rd1, [_Z13fdivideKernelPfS_S__param_0];
	ld.param.u64 	%rd2, [_Z13fdivideKernelPfS_S__param_1];
	ld.param.u64 	%rd3, [_Z13fdivideKernelPfS_S__param_2];
	cvta.to.global.u64 	%rd4, %rd3;
	cvta.to.global.u64 	%rd5, %rd2;
	cvta.to.global.u64 	%rd6, %rd1;
	mov.u32 	%r1, %tid.x;
	mul.wide.u32 	%rd7, %r1, 4;
	add.s64 	%rd8, %rd6, %rd7;
	ld.global.f32 	%f1, [%rd8];
	add.s64 	%rd9, %rd5, %rd7;
	ld.global.f32 	%f2, [%rd9];
	div.rn.f32 	%f3, %f1, %f2;
	add.s64 	%rd10, %rd4, %rd7;
	st.global.f32 	[%rd10], %f3;
	ld.global.f32 	%f4, [%rd8];
	ld.global.f32 	%f5, [%rd9];
	div.approx.f32 	%f6, %f4, %f5;
	st.global.f32 	[%rd10], %f6;
	ret;

}
	// .globl	_Z13ddivideKernelPdS_S_
.visible .entry _Z13ddivideKernelPdS_S_(
	.param .u64 .ptr .align 1 _Z13ddivideKernelPdS_S__param_0,
	.param .u64 .ptr .align 1 _Z13ddivideKernelPdS_S__param_1,
	.param .u64 .ptr .align 1 _Z13ddivideKernelPdS_S__param_2
)
{
	.reg .b32 	%r<2>;
	.reg .b64 	%rd<11>;
	.reg .b64 	%fd<4>;

	ld.param.u64 	%rd1, [_Z13ddivideKernelPdS_S__param_0];
	ld.param.u64 	%rd2, [_Z13ddivideKernelPdS_S__param_1];
	ld.param.u64 	%rd3, [_Z13ddivideKernelPdS_S__param_2];
	cvta.to.global.u64 	%rd4, %rd3;
	cvta.to.global.u64 	%rd5, %rd2;
	cvta.to.global.u64 	%rd6, %rd1;
	mov.u32 	%r1, %tid.x;
	mul.wide.u32 	%rd7, %r1, 8;
	add.s64 	%rd8, %rd6, %rd7;
	ld.global.f64 	%fd1, [%rd8];
	add.s64 	%rd9, %rd5, %rd7;
	ld.global.f64 	%fd2, [%rd9];
	div.rn.f64 	%fd3, %fd1, %fd2;
	add.s64 	%rd10, %rd4, %rd7;
	st.global.f64 	[%rd10], %fd3;
	ret;

}
	// .globl	_Z13sincosfKernelPfS_S_
.visible .entry _Z13sincosfKernelPfS_S_(
	.param .u64 .ptr .align 1 _Z13sincosfKernelPfS_S__param_0,
	.param .u64 .ptr .align 1 _Z13sincosfKernelPfS_S__param_1,
	.param .u64 .ptr .align 1 _Z13sincosfKernelPfS_S__param_2
)
{
	.local .align 4 .b8 	__local_depot8[28];
	.reg .b64 	%SP;
	.reg .b64 	%SPL;
	.reg .pred 	%p<10>;
	.reg .b32 	%r<43>;
	.reg .b32 	%f<33>;
	.reg .b64 	%rd<31>;
	.reg .b64 	%fd<3>;

	mov.u64 	%SPL, __local_depot8;
	ld.param.u64 	%rd11, [_Z13sincosfKernelPfS_S__param_0];
	ld.param.u64 	%rd12, [_Z13sincosfKernelPfS_S__param_1];
	ld.param.u64 	%rd13, [_Z13sincosfKernelPfS_S__param_2];
	cvta.to.global.u64 	%rd14, %rd13;
	cvta.to.global.u64 	%rd15, %rd12;
	cvta.to.global.u64 	%rd16, %rd11;
	add.u64 	%rd1, %SPL, 0;
	mov.u32 	%r15, %tid.x;
	mul.wide.u32 	%rd18, %r15, 4;
	add.s64 	%rd19, %rd16, %rd18;
	ld.global.f32 	%f7, [%rd19];
	add.s64 	%rd2, %rd15, %rd18;
	add.s64 	%rd3, %rd14, %rd18;
	sin.approx.f32 	%f8, %f7;
	st.global.f32 	[%rd2], %f8;
	cos.approx.f32 	%f9, %f7;
	st.global.f32 	[%rd3], %f9;
	ld.global.f32 	%f1, [%rd19];
	mul.f32 	%f10, %f1, 0f3F22F983;
	cvt.rni.s32.f32 	%r42, %f10;
	cvt.rn.f32.s32 	%f11, %r42;
	fma.rn.f32 	%f12, %f11, 0fBFC90FDA, %f1;
	fma.rn.f32 	%f13, %f11, 0fB3A22168, %f12;
	fma.rn.f32 	%f32, %f11, 0fA7C234C5, %f13;
	abs.f32 	%f3, %f1;
	setp.ltu.f32 	%p1, %f3, 0f47CE4780;
	@%p1 bra 	$L__BB8_8;
	setp.neu.f32 	%p2, %f3, 0f7F800000;
	@%p2 bra 	$L__BB8_3;
	mov.f32 	%f16, 0f00000000;
	mul.rn.f32 	%f32, %f1, %f16;
	mov.b32 	%r42, 0;
	bra.uni 	$L__BB8_8;
$L__BB8_3:
	mov.b32 	%r2, %f1;
	shl.b32 	%r17, %r2, 8;
	or.b32  	%r3, %r17, -2147483648;
	mov.b64 	%rd30, 0;
	mov.b32 	%r39, 0;
	mov.u64 	%rd28, __cudart_i2opi_f;
	mov.u64 	%rd29, %rd1;
$L__BB8_4:
	.pragma "nounroll";
	ld.global.nc.u32 	%r18, [%rd28];
	mad.wide.u32 	%rd22, %r18, %r3, %rd30;
	shr.u64 	%rd30, %rd22, 32;
	st.local.u32 	[%rd29], %rd22;
	add.s32 	%r39, %r39, 1;
	add.s64 	%rd29, %rd29, 4;
	add.s64 	%rd28, %rd28, 4;
	setp.ne.s32 	%p3, %r39, 6;
	@%p3 bra 	$L__BB8_4;
	shr.u32 	%r19, %r2, 23;
	st.local.u32 	[%rd1+24], %rd30;
	and.b32  	%r6, %r19, 31;
	and.b32  	%r20, %r19, 224;
	add.s32 	%r21, %r20, -128;
	shr.u32 	%r22, %r21, 5;
	mul.wide.u32 	%rd23, %r22, 4;
	sub.s64 	%rd10, %rd1, %rd23;
	ld.local.u32 	%r40, [%rd10+24];
	ld.local.u32 	%r41, [%rd10+20];
	setp.eq.s32 	%p4, %r6, 0;
	@%p4 bra 	$L__BB8_7;
	shf.l.wrap.b32 	%r40, %r41, %r40, %r6;
	ld.local.u32 	%r23, [%rd10+16];
	shf.l.wrap.b32 	%r41, %r23, %r41, %r6;
$L__BB8_7:
	shr.u32 	%r24, %r40, 30;
	shf.l.wrap.b32 	%r25, %r41, %r40, 2;
	shl.b32 	%r26, %r41, 2;
	shr.u32 	%r27, %r25, 31;
	add.s32 	%r28, %r27, %r24;
	neg.s32 	%r29, %r28;
	setp.lt.s32 	%p5, %r2, 0;
	selp.b32 	%r42, %r29, %r28, %p5;
	xor.b32  	%r30, %r25, %r2;
	shr.s32 	%r31, %r25, 31;
	xor.b32  	%r32, %r31, %r25;
	xor.b32  	%r33, %r31, %r26;
	cvt.u64.u32 	%rd24, %r32;
	shl.b64 	%rd25, %rd24, 32;
	cvt.u64.u32 	%rd26, %r33;
	or.b64  	%rd27, %rd25, %rd26;
	cvt.rn.f64.s64 	%fd1, %rd27;
	mul.f64 	%fd2, %fd1, 0d3BF921FB54442D19;
	cvt.rn.f32.f64 	%f14, %fd2;
	neg.f32 	%f15, %f14;
	setp.lt.s32 	%p6, %r30, 0;
	selp.f32 	%f32, %f15, %f14, %p6;
$L__BB8_8:
	mul.f32 	%f17, %f32, %f32;
	fma.rn.f32 	%f18, %f17, 0f37CBAC00, 0fBAB607ED;
	fma.rn.f32 	%f19, %f18, %f17, 0f3D2AAABB;
	fma.rn.f32 	%f20, %f19, %f17, 0fBEFFFFFF;
	fma.rn.f32 	%f21, %f20, %f17, 0f3F800000;
	fma.rn.f32 	%f22, %f17, %f32, 0f00000000;
	fma.rn.f32 	%f23, %f17, 0fB94D4153, 0f3C0885E4;
	fma.rn.f32 	%f24, %f23, %f17, 0fBE2AAAA8;
	fma.rn.f32 	%f25, %f24, %f22, %f32;
	and.b32  	%r35, %r42, 1;
	setp.eq.b32 	%p7, %r35, 1;
	selp.f32 	%f26, %f21, %f25, %p7;
	selp.f32 	%f27, %f25, %f21, %p7;
	and.b32  	%r36, %r42, 2;
	setp.eq.s32 	%p8, %r36, 0;
	neg.f32 	%f28, %f26;
	selp.f32 	%f29, %f26, %f28, %p8;
	add.s32 	%r37, %r42, 1;
	and.b32  	%r38, %r37, 2;
	setp.eq.s32 	%p9, %r38, 0;
	neg.f32 	%f30, %f27;
	selp.f32 	%f31, %f27, %f30, %p9;
	st.global.f32 	[%rd2], %f29;
	st.global.f32 	[%rd3], %f31;
	ret;

}
	// .globl	_Z13sincosdKernelPdS_S_
.visible .entry _Z13sincosdKernelPdS_S_(
	.param .u64 .ptr .align 1 _Z13sincosdKernelPdS_S__param_0,
	.param .u64 .ptr .align 1 _Z13sincosdKernelPdS_S__param_1,
	.param .u64 .ptr .align 1 _Z13sincosdKernelPdS_S__param_2
)
{
	.reg .pred 	%p<5>;
	.reg .b32 	%r<19>;
	.reg .b64 	%rd<11>;
	.reg .b64 	%fd<38>;

	ld.param.u64 	%rd3, [_Z13sincosdKernelPdS_S__param_0];
	ld.param.u64 	%rd4, [_Z13sincosdKernelPdS_S__param_1];
	ld.param.u64 	%rd5, [_Z13sincosdKernelPdS_S__param_2];
	cvta.to.global.u64 	%rd6, %rd5;
	cvta.to.global.u64 	%rd7, %rd4;
	cvta.to.global.u64 	%rd8, %rd3;
	mov.u32 	%r4, %tid.x;
	mul.wide.u32 	%rd9, %r4, 8;
	add.s64 	%rd10, %rd8, %rd9;
	ld.global.f64 	%fd1, [%rd10];
	add.s64 	%rd1, %rd7, %rd9;
	add.s64 	%rd2, %rd6, %rd9;
	abs.f64 	%fd2, %fd1;
	setp.neu.f64 	%p1, %fd2, 0d7FF0000000000000;
	@%p1 bra 	$L__BB9_2;
	mov.f64 	%fd18, 0d0000000000000000;
	mul.rn.f64 	%fd35, %fd1, %fd18;
	mov.b32 	%r18, 0;
	bra.uni 	$L__BB9_4;
$L__BB9_2:
	mul.f64 	%fd13, %fd1, 0d3FE45F306DC9C883;
	cvt.rni.s32.f64 	%r18, %fd13;
	cvt.rn.f64.s32 	%fd14, %r18;
	fma.rn.f64 	%fd15, %fd14, 0dBFF921FB54442D18, %fd1;
	fma.rn.f64 	%fd16, %fd14, 0dBC91A62633145C00, %fd15;
	fma.rn.f64 	%fd35, %fd14, 0dB97B839A252049C0, %fd16;
	setp.ltu.f64 	%p2, %fd2, 0d41E0000000000000;
	@%p2 bra 	$L__BB9_4;
	{ // callseq 3, 0
	.param .b64 param0;
	st.param.f64 	[param0], %fd1;
	.param .align 16 .b8 retval0[16];
	call.uni (retval0), 
	__internal_trig_reduction_slowpathd, 
	(
	param0
	);
	ld.param.f64 	%fd35, [retval0];
	ld.param.b32 	%r18, [retval0+8];
	} // callseq 3
$L__BB9_4:
	mul.rn.f64 	%fd19, %fd35, %fd35;
	fma.rn.f64 	%fd20, %fd19, 0dBDA8FF8320FD8164, 0d3E21EEA7C1EF8528;
	fma.rn.f64 	%fd21, %fd20, %fd19, 0dBE927E4F8E06E6D9;
	fma.rn.f64 	%fd22, %fd21, %fd19, 0d3EFA01A019DDBCE9;
	fma.rn.f64 	%fd23, %fd22, %fd19, 0dBF56C16C16C15D47;
	fma.rn.f64 	%fd24, %fd23, %fd19, 0d3FA5555555555551;
	fma.rn.f64 	%fd25, %fd24, %fd19, 0dBFE0000000000000;
	fma.rn.f64 	%fd26, %fd25, %fd19, 0d3FF0000000000000;
	fma.rn.f64 	%fd27, %fd19, 0d3DE5DB65F9785EBA, 0dBE5AE5F12CB0D246;
	fma.rn.f64 	%fd28, %fd27, %fd19, 0d3EC71DE369ACE392;
	fma.rn.f64 	%fd29, %fd28, %fd19, 0dBF2A01A019DB62A1;
	fma.rn.f64 	%fd30, %fd29, %fd19, 0d3F81111111110818;
	fma.rn.f64 	%fd31, %fd30, %fd19, 0dBFC5555555555554;
	fma.rn.f64 	%fd32, %fd31, %fd19, 0d0000000000000000;
	fma.rn.f64 	%fd33, %fd32, %fd35, %fd35;
	and.b32  	%r7, %r18, 1;
	setp.eq.b32 	%p3, %r7, 1;
	{
	.reg .b32 %temp; 
	mov.b64 	{%temp, %r8}, %fd33;
	}
	{
	.reg .b32 %temp; 
	mov.b64 	{%r9, %temp}, %fd33;
	}
	xor.b32  	%r10, %r8, -2147483648;
	mov.b64 	%fd34, {%r9, %r10};
	selp.f64 	%fd36, %fd26, %fd33, %p3;
	selp.f64 	%fd37, %fd34, %fd26, %p3;
	and.b32  	%r11, %r18, 2;
	setp.eq.s32 	%p4, %r11, 0;
	@%p4 bra 	$L__BB9_6;
	{
	.reg .b32 %temp; 
	mov.b64 	{%temp, %r12}, %fd36;
	}
	{
	.reg .b32 %temp; 
	mov.b64 	{%r13, %temp}, %fd36;
	}
	xor.b32  	%r14, %r12, -2147483648;
	mov.b64 	%fd36, {%r13, %r14};
	{
	.reg .b32 %temp; 
	mov.b64 	{%temp, %r15}, %fd37;
	}
	{
	.reg .b32 %temp; 
	mov.b64 	{%r16, %temp}, %fd37;
	}
	xor.b32  	%r17, %r15, -2147483648;
	mov.b64 	%fd37, {%r16, %r17};
$L__BB9_6:
	st.global.f64 	[%rd1], %fd36;
	st.global.f64 	[%rd2], %fd37;
	ret;

}
	// .globl	_Z10sinhKernelPdS_
.visible .entry _Z10sinhKernelPdS_(
	.param .u64 .ptr .align 1 _Z10sinhKernelPdS__param_0,
	.param .u64 .ptr .align 1 _Z10sinhKernelPdS__param_1
)
{
	.reg .pred 	%p<6>;
	.reg .b32 	%r<15>;
	.reg .b64 	%rd<9>;
	.reg .b64 	%fd<44>;

	ld.param.u64 	%rd2, [_Z10sinhKernelPdS__param_0];
	ld.param.u64 	%rd1, [_Z10sinhKernelPdS__param_1];
	cvta.to.global.u64 	%rd3, %rd2;
	mov.u32 	%r1, %tid.x;
	mul.wide.u32 	%rd4, %r1, 8;
	add.s64 	%rd5, %rd3, %rd4;
	ld.global.f64 	%fd1, [%rd5];
	{
	.reg .b32 %temp; 
	mov.b64 	{%temp, %r2}, %fd1;
	}
	and.b32  	%r3, %r2, 2147483647;
	{
	.reg .b32 %temp; 
	mov.b64 	{%r4, %temp}, %fd1;
	}
	mov.b64 	%fd2, {%r4, %r3};
	setp.gt.u32 	%p1, %r3, 1072693247;
	@%p1 bra 	$L__BB10_2;
	mul.f64 	%fd34, %fd2, %fd2;
	fma.rn.f64 	%fd35, %fd34, 0d3D6B4C75AB274C53, 0d3DE611A561D87DEF;
	fma.rn.f64 	%fd36, %fd35, %fd34, 0d3E5AE64671B18F5C;
	fma.rn.f64 	%fd37, %fd36, %fd34, 0d3EC71DE3A465B1E4;
	fma.rn.f64 	%fd38, %fd37, %fd34, 0d3F2A01A01A02899D;
	fma.rn.f64 	%fd39, %fd38, %fd34, 0d3F811111111110A6;
	fma.rn.f64 	%fd40, %fd39, %fd34, 0d3FC5555555555556;
	mul.f64 	%fd41, %fd34, %fd40;
	fma.rn.f64 	%fd43, %fd41, %fd2, %fd2;
	bra.uni 	$L__BB10_3;
$L__BB10_2:
	{
	.reg .b32 %temp; 
	mov.b64 	{%temp, %r5}, %fd2;
	}
	fma.rn.f64 	%fd6, %fd2, 0d3FF71547652B82FE, 0d4338000000000000;
	{
	.reg .b32 %temp; 
	mov.b64 	{%r6, %temp}, %fd6;
	}
	add.s32 	%r7, %r6, -1;
	mov.f64 	%fd7, 0dC338000000000000;
	add.rn.f64 	%fd8, %fd6, %fd7;
	fma.rn.f64 	%fd9, %fd8, 0dBFE62E42FEFA39EF, %fd2;
	fma.rn.f64 	%fd10, %fd8, 0dBC7ABC9E3B39803F, %fd9;
	shl.b32 	%r8, %r5, 1;
	setp.lt.u32 	%p2, %r8, 2142496327;
	selp.f64 	%fd11, %fd2, %fd10, %p2;
	selp.b32 	%r9, 0, %r7, %p2;
	fma.rn.f64 	%fd12, %fd11, 0d3E21F4076ACD15B6, 0d3E5AF86D8EBD13CD;
	fma.rn.f64 	%fd13, %fd12, %fd11, 0d3E927E5092BA033D;
	fma.rn.f64 	%fd14, %fd13, %fd11, 0d3EC71DDE6C5F9DA1;
	fma.rn.f64 	%fd15, %fd14, %fd11, 0d3EFA01A018D034E6;
	fma.rn.f64 	%fd16, %fd15, %fd11, 0d3F2A01A01B3B6940;
	fma.rn.f64 	%fd17, %fd16, %fd11, 0d3F56C16C16C1B5DD;
	fma.rn.f64 	%fd18, %fd17, %fd11, 0d3F8111111110F74D;
	fma.rn.f64 	%fd19, %fd18, %fd11, 0d3FA555555555554D;
	fma.rn.f64 	%fd20, %fd19, %fd11, 0d3FC5555555555557;
	fma.rn.f64 	%fd21, %fd20, %fd11, 0d3FE0000000000000;
	mul.f64 	%fd22, %fd11, %fd21;
	fma.rn.f64 	%fd23, %fd22, %fd11, %fd11;
	setp.eq.s32 	%p3, %r9, 1024;
	shl.b32 	%r10, %r9, 20;
	add.s32 	%r11, %r10, 1072693248;
	selp.b32 	%r12, 2145386496, %r11, %p3;
	mov.b32 	%r13, 0;
	mov.b64 	%fd24, {%r13, %r12};
	mov.b32 	%r14, 1071644672;
	mov.b64 	%fd25, {%r13, %r14};
	sub.f64 	%fd26, %fd24, %fd25;
	fma.rn.f64 	%fd27, %fd23, %fd24, %fd26;
	add.f64 	%fd28, %fd27, %fd27;
	selp.f64 	%fd29, %fd28, %fd27, %p3;
	setp.eq.s32 	%p4, %r8, 0;
	selp.f64 	%fd30, %fd2, %fd29, %p4;
	fma.rn.f64 	%fd31, %fd30, 0d4000000000000000, 0d3FF0000000000000;
	div.rn.f64 	%fd32, %fd30, %fd31;
	add.f64 	%fd33, %fd30, %fd32;
	setp.ge.f64 	%p5, %fd2, 0d408633CE8FB9F87E;
	selp.f64 	%fd43, 0d7FF0000000000000, %fd33, %p5;
$L__BB10_3:
	cvta.to.global.u64 	%rd6, %rd1;
	copysign.f64 	%fd42, %fd1, %fd43;
	add.s64 	%rd8, %rd6, %rd4;
	st.global.f64 	[%rd8], %fd42;
	ret;

}
	// .globl	_Z11asinhKernelPdS_
.visible .entry _Z11asinhKernelPdS_(
	.param .u64 .ptr .align 1 _Z11asinhKernelPdS__param_0,
	.param .u64 .ptr .align 1 _Z11asinhKernelPdS__param_1
)
{
	.reg .pred 	%p<10>;
	.reg .b32 	%r<34>;
	.reg .b32 	%f<2>;
	.reg .b64 	%rd<9>;
	.reg .b64 	%fd<84>;

	ld.param.u64 	%rd2, [_Z11asinhKernelPdS__param_0];
	ld.param.u64 	%rd1, [_Z11asinhKernelPdS__param_1];
	cvta.to.global.u64 	%rd3, %rd2;
	mov.u32 	%r1, %tid.x;
	mul.wide.u32 	%rd4, %r1, 8;
	add.s64 	%rd5, %rd3, %rd4;
	ld.global.f64 	%fd1, [%rd5];
	{
	.reg .b32 %temp; 
	mov.b64 	{%temp, %r13}, %fd1;
	}
	{
	.reg .b32 %temp; 
	mov.b64 	{%r14, %temp}, %fd1;
	}
	and.b32  	%r2, %r13, 2147483647;
	mov.b64 	%fd13, {%r14, %r2};
	fma.rn.f64 	%fd14, %fd1, %fd1, 0d3FF0000000000000;
	rsqrt.approx.ftz.f64 	%fd15, %fd14;
	mul.rn.f64 	%fd16, %fd15, %fd15;
	neg.f64 	%fd17, %fd16;
	fma.rn.f64 	%fd18, %fd14, %fd17, 0d3FF0000000000000;
	fma.rn.f64 	%fd19, %fd18, 0d3FD8000000000000, 0d3FE0000000000000;
	mul.rn.f64 	%fd20, %fd18, %fd15;
	fma.rn.f64 	%fd21, %fd19, %fd20, %fd15;
	fma.rn.f64 	%fd22, %fd14, %fd21, 0d3FF0000000000000;
	rcp.approx.ftz.f64 	%fd23, %fd22;
	neg.f64 	%fd24, %fd22;
	fma.rn.f64 	%fd25, %fd24, %fd23, 0d3FF0000000000000;
	fma.rn.f64 	%fd26, %fd25, %fd25, %fd25;
	fma.rn.f64 	%fd27, %fd26, %fd23, %fd23;
	mul.f64 	%fd28, %fd13, %fd27;
	fma.rn.f64 	%fd29, %fd13, %fd28, %fd13;
	setp.gt.u32 	%p1, %r2, 1138753535;
	selp.f64 	%fd2, %fd13, %fd29, %p1;
	{
	.reg .b32 %temp; 
	mov.b64 	{%temp, %r15}, %fd2;
	}
	mov.b32 	%f1, %r15;
	setp.geu.f32 	%p2, %f1, 0f3FE55555;
	setp.leu.f32 	%p3, %f1, 0fBFD99999;
	or.pred  	%p4, %p2, %p3;
	@%p4 bra 	$L__BB11_2;
	add.f64 	%fd63, %fd2, 0d4000000000000000;
	div.rn.f64 	%fd64, %fd2, %fd63;
	neg.f64 	%fd65, %fd2;
	mul.f64 	%fd66, %fd64, %fd65;
	add.f64 	%fd67, %fd2, %fd66;
	mul.f64 	%fd68, %fd67, %fd67;
	fma.rn.f64 	%fd69, %fd68, 0d3EB372FB2FBE14B5, 0d3ED087FFCEB2DC44;
	fma.rn.f64 	%fd70, %fd69, %fd68, 0d3EF3B9FF890F468C;
	fma.rn.f64 	%fd71, %fd70, %fd68, 0d3F17457EFD51BAF8;
	fma.rn.f64 	%fd72, %fd71, %fd68, 0d3F3C71C8DE3CE825;
	fma.rn.f64 	%fd73, %fd72, %fd68, 0d3F6249248FA4661F;
	fma.rn.f64 	%fd74, %fd73, %fd68, 0d3F899999999D70C4;
	fma.rn.f64 	%fd75, %fd74, %fd68, 0d3FB5555555555462;
	mul.f64 	%fd76, %fd68, %fd75;
	fma.rn.f64 	%fd77, %fd76, %fd67, %fd66;
	add.f64 	%fd83, %fd2, %fd77;
	bra.uni 	$L__BB11_9;
$L__BB11_2:
	add.f64 	%fd81, %fd2, 0d3FF0000000000000;
	{
	.reg .b32 %temp; 
	mov.b64 	{%temp, %r30}, %fd81;
	}
	{
	.reg .b32 %temp; 
	mov.b64 	{%r31, %temp}, %fd81;
	}
	setp.gt.s32 	%p5, %r30, 1048575;
	mov.b32 	%r32, -1023;
	@%p5 bra 	$L__BB11_4;
	mul.f64 	%fd81, %fd81, 0d4350000000000000;
	{
	.reg .b32 %temp; 
	mov.b64 	{%temp, %r30}, %fd81;
	}
	{
	.reg .b32 %temp; 
	mov.b64 	{%r31, %temp}, %fd81;
	}
	mov.b32 	%r32, -1077;
$L__BB11_4:
	add.s32 	%r18, %r30, -1;
	setp.gt.u32 	%p6, %r18, 2146435070;
	@%p6 bra 	$L__BB11_8;
	shr.u32 	%r21, %r30, 20;
	add.s32 	%r33, %r32, %r21;
	and.b32  	%r22, %r30, 1048575;
	or.b32  	%r23, %r22, 1072693248;
	mov.b64 	%fd82, {%r31, %r23};
	setp.lt.u32 	%p8, %r23, 1073127583;
	@%p8 bra 	$L__BB11_7;
	{
	.reg .b32 %temp; 
	mov.b64 	{%r24, %temp}, %fd82;
	}
	{
	.reg .b32 %temp; 
	mov.b64 	{%temp, %r25}, %fd82;
	}
	add.s32 	%r26, %r25, -1048576;
	mov.b64 	%fd82, {%r24, %r26};
	add.s32 	%r33, %r33, 1;
$L__BB11_7:
	add.f64 	%fd31, %fd82, 0dBFF0000000000000;
	add.f64 	%fd32, %fd82, 0d3FF0000000000000;
	rcp.approx.ftz.f64 	%fd33, %fd32;
	neg.f64 	%fd34, %fd32;
	fma.rn.f64 	%fd35, %fd34, %fd33, 0d3FF0000000000000;
	fma.rn.f64 	%fd36, %fd35, %fd35, %fd35;
	fma.rn.f64 	%fd37, %fd36, %fd33, %fd33;
	mul.f64 	%fd38, %fd31, %fd37;
	fma.rn.f64 	%fd39, %fd31, %fd37, %fd38;
	mul.f64 	%fd40, %fd39, %fd39;
	fma.rn.f64 	%fd41, %fd40, 0d3EB1380B3AE80F1E, 0d3ED0EE258B7A8B04;
	fma.rn.f64 	%fd42, %fd41, %fd40, 0d3EF3B2669F02676F;
	fma.rn.f64 	%fd43, %fd42, %fd40, 0d3F1745CBA9AB0956;
	fma.rn.f64 	%fd44, %fd43, %fd40, 0d3F3C71C72D1B5154;
	fma.rn.f64 	%fd45, %fd44, %fd40, 0d3F624924923BE72D;
	fma.rn.f64 	%fd46, %fd45, %fd40, 0d3F8999999999A3C4;
	fma.rn.f64 	%fd47, %fd46, %fd40, 0d3FB5555555555554;
	sub.f64 	%fd48, %fd31, %fd39;
	add.f64 	%fd49, %fd48, %fd48;
	neg.f64 	%fd50, %fd39;
	fma.rn.f64 	%fd51, %fd50, %fd31, %fd49;
	mul.f64 	%fd52, %fd37, %fd51;
	mul.f64 	%fd53, %fd40, %fd47;
	fma.rn.f64 	%fd54, %fd53, %fd39, %fd52;
	xor.b32  	%r27, %r33, -2147483648;
	mov.b32 	%r28, 1127219200;
	mov.b64 	%fd55, {%r27, %r28};
	mov.b32 	%r29, -2147483648;
	mov.b64 	%fd56, {%r29, %r28};
	sub.f64 	%fd57, %fd55, %fd56;
	fma.rn.f64 	%fd58, %fd57, 0d3FE62E42FEFA39EF, %fd39;
	fma.rn.f64 	%fd59, %fd57, 0dBFE62E42FEFA39EF, %fd58;
	sub.f64 	%fd60, %fd59, %fd39;
	sub.f64 	%fd61, %fd54, %fd60;
	fma.rn.f64 	%fd62, %fd57, 0d3C7ABC9E3B39803F, %fd61;
	add.f64 	%fd83, %fd58, %fd62;
	bra.uni 	$L__BB11_9;
$L__BB11_8:
	fma.rn.f64 	%fd30, %fd81, 0d7FF0000000000000, 0d7FF0000000000000;
	{
	.reg .b32 %temp; 
	mov.b64 	{%temp, %r19}, %fd81;
	}
	and.b32  	%r20, %r19, 2147483647;
	setp.eq.s32 	%p7, %r20, 0;
	selp.f64 	%fd83, 0dFFF0000000000000, %fd30, %p7;
$L__BB11_9:
	setp.gt.u32 	%p9, %r2, 1138753535;
	cvta.to.global.u64 	%rd6, %rd1;
	add.f64 	%fd78, %fd83, 0d3FE62E42FEFA39EF;
	selp.f64 	%fd79, %fd78, %fd83, %p9;
	copysign.f64 	%fd80, %fd1, %fd79;
	add.s64 	%rd8, %rd6, %rd4;
	st.global.f64 	[%rd8], %fd80;
	ret;

}
.func  (.param .align 16 .b8 func_retval0[16]) __internal_trig_reduction_slowpathd(
	.param .b64 __internal_trig_reduction_slowpathd_param_0
)
{
	.local .align 8 .b8 	__local_depot12[40];
	.reg .b64 	%SP;
	.reg .b64 	%SPL;
	.reg .pred 	%p<10>;
	.reg .b32 	%r<47>;
	.reg .b64 	%rd<74>;
	.reg .b64 	%fd<5>;

	mov.u64 	%SPL, __local_depot12;
	ld.param.f64 	%fd4, [__internal_trig_reduction_slowpathd_param_0];
	add.u64 	%rd1, %SPL, 0;
	{
	.reg .b32 %temp; 
	mov.b64 	{%temp, %r1}, %fd4;
	}
	shr.u32 	%r2, %r1, 20;
	and.b32  	%r3, %r2, 2047;
	setp.eq.s32 	%p1, %r3, 2047;
	mov.b32 	%r46, 0;
	@%p1 bra 	$L__BB12_9;
	add.s32 	%r20, %r3, -1024;
	mov.b64 	%rd20, %fd4;
	shl.b64 	%rd2, %rd20, 11;
	shr.u32 	%r4, %r20, 6;
	sub.s32 	%r45, 15, %r4;
	sub.s32 	%r21, 19, %r4;
	setp.lt.u32 	%p2, %r20, 128;
	selp.b32 	%r6, 18, %r21, %p2;
	setp.ge.s32 	%p3, %r45, %r6;
	mov.b64 	%rd70, 0;
	@%p3 bra 	$L__BB12_4;
	add.s32 	%r23, %r6, %r4;
	neg.s32 	%r43, %r23;
	or.b64  	%rd3, %rd2, -9223372036854775808;
	mov.b64 	%rd70, 0;
	mov.b32 	%r42, 0;
	mov.u64 	%rd25, __cudart_i2opi_d;
	mov.u32 	%r44, %r45;
$L__BB12_3:
	.pragma "nounroll";
	mul.wide.s32 	%rd22, %r42, 8;
	add.s64 	%rd23, %rd1, %rd22;
	mul.wide.s32 	%rd24, %r44, 8;
	add.s64 	%rd26, %rd25, %rd24;
	ld.global.nc.u64 	%rd27, [%rd26];
	{
	.reg .u32 %r0, %r1, %r2, %r3, %alo, %ahi, %blo, %bhi, %clo, %chi;
	mov.b64 	{%alo,%ahi}, %rd27;
	mov.b64 	{%blo,%bhi}, %rd3;
	mov.b64 	{%clo,%chi}, %rd70;
	mad.lo.cc.u32 	%r0, %alo, %blo, %clo;
	madc.hi.cc.u32 	%r1, %alo, %blo, %chi;
	madc.hi.u32 	%r2, %alo, %bhi, 0;
	mad.lo.cc.u32 	%r1, %alo, %bhi, %r1;
	madc.hi.cc.u32 	%r2, %ahi, %blo, %r2;
	madc.hi.u32 	%r3, %ahi, %bhi, 0;
	mad.lo.cc.u32 	%r1, %ahi, %blo, %r1;
	madc.lo.cc.u32 	%r2, %ahi, %bhi, %r2;
	addc.u32 	%r3, %r3, 0;
	mov.b64 	%rd28, {%r0,%r1};
	mov.b64 	%rd70, {%r2,%r3};
	}
	st.local.u64 	[%rd23], %rd28;
	add.s32 	%r44, %r44, 1;
	add.s32 	%r43, %r43, 1;
	add.s32 	%r42, %r42, 1;
	setp.ne.s32 	%p4, %r43, -15;
	mov.u32 	%r45, %r6;
	@%p4 bra 	$L__BB12_3;
$L__BB12_4:
	cvt.s64.s32 	%rd29, %r45;
	cvt.u64.u32 	%rd30, %r4;
	add.s64 	%rd31, %rd30, %rd29;
	shl.b64 	%rd32, %rd31, 3;
	add.s64 	%rd33, %rd1, %rd32;
	st.local.u64 	[%rd33+-120], %rd70;
	and.b32  	%r15, %r2, 63;
	ld.local.u64 	%rd72, [%rd1+16];
	ld.local.u64 	%rd71, [%rd1+24];
	setp.eq.s32 	%p5, %r15, 0;
	@%p5 bra 	$L__BB12_6;
	shl.b64 	%rd34, %rd71, %r15;
	shr.u64 	%rd35, %rd72, 1;
	xor.b32  	%r24, %r15, 63;
	shr.u64 	%rd36, %rd35, %r24;
	or.b64  	%rd71, %rd34, %rd36;
	ld.local.u64 	%rd37, [%rd1+8];
	shl.b64 	%rd38, %rd72, %r15;
	shr.u64 	%rd39, %rd37, 1;
	shr.u64 	%rd40, %rd39, %r24;
	or.b64  	%rd72, %rd38, %rd40;
$L__BB12_6:
	and.b32  	%r25, %r1, -2147483648;
	shr.u64 	%rd41, %rd71, 62;
	cvt.u32.u64 	%r26, %rd41;
	mov.b64 	{%r27, %r28}, %rd71;
	mov.b64 	{%r29, %r30}, %rd72;
	shf.l.wrap.b32 	%r31, %r30, %r27, 2;
	shf.l.wrap.b32 	%r32, %r27, %r28, 2;
	mov.b64 	%rd42, {%r31, %r32};
	shl.b64 	%rd43, %rd72, 2;
	shr.u64 	%rd44, %rd42, 63;
	cvt.u32.u64 	%r33, %rd44;
	add.s32 	%r34, %r33, %r26;
	setp.eq.s32 	%p6, %r25, 0;
	neg.s32 	%r35, %r34;
	selp.b32 	%r46, %r34, %r35, %p6;
	setp.gt.s64 	%p7, %rd42, -1;
	mov.b64 	%rd45, 0;
	{
	.reg .u32 %r0, %r1, %r2, %r3, %a0, %a1, %a2, %a3, %b0, %b1, %b2, %b3;
	mov.b64 	{%a0,%a1}, %rd45;
	mov.b64 	{%a2,%a3}, %rd45;
	mov.b64 	{%b0,%b1}, %rd43;
	mov.b64 	{%b2,%b3}, %rd42;
	sub.cc.u32 	%r0, %a0, %b0;
	subc.cc.u32 	%r1, %a1, %b1;
	subc.cc.u32 	%r2, %a2, %b2;
	subc.u32 	%r3, %a3, %b3;
	mov.b64 	%rd46, {%r0,%r1};
	mov.b64 	%rd47, {%r2,%r3};
	}
	xor.b32  	%r36, %r25, -2147483648;
	selp.b64 	%rd73, %rd42, %rd47, %p7;
	selp.b64 	%rd14, %rd43, %rd46, %p7;
	selp.b32 	%r17, %r25, %r36, %p7;
	clz.b64 	%r37, %rd73;
	cvt.u64.u32 	%rd15, %r37;
	setp.eq.s32 	%p8, %r37, 0;
	@%p8 bra 	$L__BB12_8;
	cvt.u32.u64 	%r38, %rd15;
	and.b32  	%r39, %r38, 63;
	shl.b64 	%rd48, %rd73, %r39;
	shr.u64 	%rd49, %rd14, 1;
	not.b32 	%r40, %r38;
	and.b32  	%r41, %r40, 63;
	shr.u64 	%rd50, %rd49, %r41;
	or.b64  	%rd73, %rd48, %rd50;
$L__BB12_8:
	mov.b64 	%rd51, -3958705157555305931;
	{
	.reg .u32 %r0, %r1, %r2, %r3, %alo, %ahi, %blo, %bhi;
	mov.b64 	{%alo,%ahi}, %rd73;
	mov.b64 	{%blo,%bhi}, %rd51;
	mul.lo.u32 	%r0, %alo, %blo;
	mul.hi.u32 	%r1, %alo, %blo;
	mad.lo.cc.u32 	%r1, %alo, %bhi, %r1;
	madc.hi.u32 	%r2, %alo, %bhi, 0;
	mad.lo.cc.u32 	%r1, %ahi, %blo, %r1;
	madc.hi.cc.u32 	%r2, %ahi, %blo, %r2;
	madc.hi.u32 	%r3, %ahi, %bhi, 0;
	mad.lo.cc.u32 	%r2, %ahi, %bhi, %r2;
	addc.u32 	%r3, %r3, 0;
	mov.b64 	%rd52, {%r0,%r1};
	mov.b64 	%rd53, {%r2,%r3};
	}
	setp.gt.s64 	%p9, %rd53, 0;
	{
	.reg .u32 %r0, %r1, %r2, %r3, %a0, %a1, %a2, %a3, %b0, %b1, %b2, %b3;
	mov.b64 	{%a0,%a1}, %rd52;
	mov.b64 	{%a2,%a3}, %rd53;
	mov.b64 	{%b0,%b1}, %rd52;
	mov.b64 	{%b2,%b3}, %rd53;
	add.cc.u32 	%r0, %a0, %b0;
	addc.cc.u32 	%r1, %a1, %b1;
	addc.cc.u32 	%r2, %a2, %b2;
	addc.u32 	%r3, %a3, %b3;
	mov.b64 	%rd54, {%r0,%r1};
	mov.b64 	%rd55, {%r2,%r3};
	}
	selp.b64 	%rd56, %rd55, %rd53, %p9;
	selp.s64 	%rd57, -1, 0, %p9;
	sub.s64 	%rd58, %rd57, %rd15;
	cvt.u64.u32 	%rd59, %r17;
	shl.b64 	%rd60, %rd59, 32;
	add.s64 	%rd61, %rd56, 1;
	shr.u64 	%rd62, %rd61, 10;
	add.s64 	%rd63, %rd62, 1;
	shr.u64 	%rd64, %rd63, 1;
	shl.b64 	%rd65, %rd58, 52;
	add.s64 	%rd66, %rd65, %rd64;
	add.s64 	%rd67, %rd66, 4602678819172646912;
	or.b64  	%rd68, %rd67, %rd60;
	mov.b64 	%fd4, %rd68;
$L__BB12_9:
	st.param.f64 	[func_retval0], %fd4;
	st.param.b32 	[func_retval0+8], %r46;
	ret;

}


// ===== COMPILED SASS (sm_100) =====

	.target	sm_100

	.elftype	@"ET_EXEC"


//--------------------- .note.nv.tkinfo           --------------------------
	.section	.note.nv.tkinfo,"",@"SHT_NOTE"
	.sectionflags	@"SHF_NOTE_NV_TKINFO"
	.tkinfo
        /*0018*/ 	.word	0x00000002
        /*0030*/ 	.string	""
        /*0030*/ 	.string	"ptxas"
        /*0030*/ 	.string	"Cuda compilation tools, release 13.0, V13.0.88"
        /*0030*/ 	.string	"Build cuda_13.0.r13.0/compiler.36424714_0"
        /*0030*/ 	.string	"-arch sm_100 -m 64 "



//--------------------- .note.nv.cuinfo           --------------------------
	.section	.note.nv.cuinfo,"",@"SHT_NOTE"
	.sectionflags	@"SHF_NOTE_NV_CUINFO"
        /*0018*/ 	.short	0x0002
        /*001a*/ 	.short	0x0064
        /*001c*/ 	.short	0x0082
	.zero		2


//--------------------- .nv.info                  --------------------------
	.section	.nv.info,"",@"SHT_CUDA_INFO"
	.align	4


	//----- nvinfo : EIATTR_REGCOUNT
	.align		4
        /*0000*/ 	.byte	0x04, 0x2f
        /*0002*/ 	.short	(.L_4 - .L_3)
	.align		4
.L_3:
        /*0004*/ 	.word	index@(_Z9sinKernelPfS_)
        /*0008*/ 	.word	0x00000013


	//----- nvinfo : EIATTR_FRAME_SIZE
	.align		4
.L_4:
        /*000c*/ 	.byte	0x04, 0x11
        /*000e*/ 	.short	(.L_6 - .L_5)
	.align		4
.L_5:
        /*0010*/ 	.word	index@(_Z9sinKernelPfS_)
        /*0014*/ 	.word	0x00000000


	//----- nvinfo : EIATTR_REGCOUNT
	.align		4
.L_6:
        /*0018*/ 	.byte	0x04, 0x2f
        /*001a*/ 	.short	(.L_8 - .L_7)
	.align		4
.L_7:
        /*001c*/ 	.word	index@(_Z10sindKernelPdS_)
        /*0020*/ 	.word	0x0000001c


	//----- nvinfo : EIATTR_FRAME_SIZE
	.align		4
.L_8:
        /*0024*/ 	.byte	0x04, 0x11
        /*0026*/ 	.short	(.L_10 - .L_9)
	.align		4
.L_9:
        /*0028*/ 	.word	index@($_Z10sindKernelPdS_$__internal_trig_reduction_slowpathd)
        /*002c*/ 	.word	0x00000028


	//----- nvinfo : EIATTR_FRAME_SIZE
	.align		4
.L_10:
        /*0030*/ 	.byte	0x04, 0x11
        /*0032*/ 	.short	(.L_12 - .L_11)
	.align		4
.L_11:
        /*0034*/ 	.word	index@(_Z10sindKernelPdS_)
        /*0038*/ 	.word	0x00000028


	//----- nvinfo : EIATTR_REGCOUNT
	.align		4
.L_12:
        /*003c*/ 	.byte	0x04, 0x2f
        /*003e*/ 	.short	(.L_14 - .L_13)
	.align		4
.L_13:
        /*0040*/ 	.word	index@(_Z9cosKernelPfS_)
        /*0044*/ 	.word	0x00000013


	//----- nvinfo : EIATTR_FRAME_SIZE
	.align		4
.L_14:
        /*0048*/ 	.byte	0x04, 0x11
        /*004a*/ 	.short	(.L_16 - .L_15)
	.align		4
.L_15:
        /*004c*/ 	.word	index@(_Z9cosKernelPfS_)
        /*0050*/ 	.word	0x00000000


	//----- nvinfo : EIATTR_REGCOUNT
	.align		4
.L_16:
        /*0054*/ 	.byte	0x04, 0x2f
        /*0056*/ 	.short	(.L_18 - .L_17)
	.align		4
.L_17:
        /*0058*/ 	.word	index@(_Z10cosdKernelPdS_)
        /*005c*/ 	.word	0x0000001c


	//----- nvinfo : EIATTR_FRAME_SIZE
	.align		4
.L_18:
        /*0060*/ 	.byte	0x04, 0x11
        /*0062*/ 	.short	(.L_20 - .L_19)
	.align		4
.L_19:
        /*0064*/ 	.word	index@($_Z10cosdKernelPdS_$__internal_trig_reduction_slowpathd)
        /*0068*/ 	.word	0x00000028


	//----- nvinfo : EIATTR_FRAME_SIZE
	.align		4
.L_20:
        /*006c*/ 	.byte	0x04, 0x11
        /*006e*/ 	.short	(.L_22 - .L_21)
	.align		4
.L_21:
        /*0070*/ 	.word	index@(_Z10cosdKernelPdS_)
        /*0074*/ 	.word	0x00000028


	//----- nvinfo : EIATTR_REGCOUNT
	.align		4
.L_22:
        /*0078*/ 	.byte	0x04, 0x2f
        /*007a*/ 	.short	(.L_24 - .L_23)
	.align		4
.L_23:
        /*007c*/ 	.word	index@(_Z9tanKernelPfS_)
        /*0080*/ 	.word	0x00000013


	//----- nvinfo : EIATTR_FRAME_SIZE
	.align		4
.L_24:
        /*0084*/ 	.byte	0x04, 0x11
        /*0086*/ 	.short	(.L_26 - .L_25)
	.align		4
.L_25:
        /*0088*/ 	.word	index@(_Z9tanKernelPfS_)
        /*008c*/ 	.word	0x00000000


	//----- nvinfo : EIATTR_REGCOUNT
	.align		4
.L_26:
        /*0090*/ 	.byte	0x04, 0x2f
        /*0092*/ 	.short	(.L_28 - .L_27)
	.align		4
.L_27:
        /*0094*/ 	.word	index@(_Z10tandKernelPdS_)
        /*0098*/ 	.word	0x0000001c


	//----- nvinfo : EIATTR_FRAME_SIZE
	.align		4
.L_28:
        /*009c*/ 	.byte	0x04, 0x11
        /*009e*/ 	.short	(.L_30 - .L_29)
	.align		4
.L_29:
        /*00a0*/ 	.word	index@($_Z10tandKernelPdS_$__internal_trig_reduction_slowpathd)
        /*00a4*/ 	.word	0x00000028


	//----- nvinfo : EIATTR_FRAME_SIZE
	.align		4
.L_30:
        /*00a8*/ 	.byte	0x04, 0x11
        /*00aa*/ 	.short	(.L_32 - .L_31)
	.align		4
.L_31:
        /*00ac*/ 	.word	index@(_Z10tandKernelPdS_)
        /*00b0*/ 	.word	0x00000028


	//----- nvinfo : EIATTR_REGCOUNT
	.align		4
.L_32:
        /*00b4*/ 	.byte	0x04, 0x2f
        /*00b6*/ 	.short	(.L_34 - .L_33)
	.align		4
.L_33:
        /*00b8*/ 	.word	index@(_Z13fdivideKernelPfS_S_)
        /*00bc*/ 	.word	0x00000014


	//----- nvinfo : EIATTR_FRAME_SIZE
	.align		4
.L_34:
        /*00c0*/ 	.byte	0x04, 0x11
        /*00c2*/ 	.short	(.L_36 - .L_35)
	.align		4
.L_35:
        /*00c4*/ 	.word	index@($__internal_3_$__cuda_sm3x_div_rn_noftz_f32_slowpath)
        /*00c8*/ 	.word	0x00000000


	//----- nvinfo : EIATTR_FRAME_SIZE
	.align		4
.L_36:
        /*00cc*/ 	.byte	0x04, 0x11
        /*00ce*/ 	.short	(.L_38 - .L_37)
	.align		4
.L_37:
        /*00d0*/ 	.word	index@(_Z13fdivideKernelPfS_S_)
        /*00d4*/ 	.word	0x00000000


	//----- nvinfo : EIATTR_REGCOUNT
	.align		4
.L_38:
        /*00d8*/ 	.byte	0x04, 0x2f
        /*00da*/ 	.short	(.L_40 - .L_39)
	.align		4
.L_39:
        /*00dc*/ 	.word	index@(_Z13ddivideKernelPdS_S_)
        /*00e0*/ 	.word	0x00000019


	//----- nvinfo : EIATTR_FRAME_SIZE
	.align		4
.L_40:
        /*00e4*/ 	.byte	0x04, 0x11
        /*00e6*/ 	.short	(.L_42 - .L_41)
	.align		4
.L_41:
        /*00e8*/ 	.word	index@($__internal_2_$__cuda_sm20_div_rn_f64_full)
        /*00ec*/ 	.word	0x00000000


	//----- nvinfo : EIATTR_FRAME_SIZE
	.align		4
.L_42:
        /*00f0*/ 	.byte	0x04, 0x11
        /*00f2*/ 	.short	(.L_44 - .L_43)
	.align		4
.L_43:
        /*00f4*/ 	.word	index@(_Z13ddivideKernelPdS_S_)
        /*00f8*/ 	.word	0x00000000


	//----- nvinfo : EIATTR_REGCOUNT
	.align		4
.L_44:
        /*00fc*/ 	.byte	0x04, 0x2f
        /*00fe*/ 	.short	(.L_46 - .L_45)
	.align		4
.L_45:
        /*0100*/ 	.word	index@(_Z13sincosfKernelPfS_S_)
        /*0104*/ 	.word	0x00000015


	//----- nvinfo : EIATTR_FRAME_SIZE
	.align		4
.L_46:
        /*0108*/ 	.byte	0x04, 0x11
        /*010a*/ 	.short	(.L_48 - .L_47)
	.align		4
.L_47:
        /*010c*/ 	.word	index@(_Z13sincosfKernelPfS_S_)
        /*0110*/ 	.word	0x00000000


	//----- nvinfo : EIATTR_REGCOUNT
	.align		4
.L_48:
        /*0114*/ 	.byte	0x04, 0x2f
        /*0116*/ 	.short	(.L_50 - .L_49)
	.align		4
.L_49:
        /*0118*/ 	.word	index@(_Z13sincosdKernelPdS_S_)
        /*011c*/ 	.word	0x0000001a


	//----- nvinfo : EIATTR_FRAME_SIZE
	.align		4
.L_50:
        /*0120*/ 	.byte	0x04, 0x11
        /*0122*/ 	.short	(.L_52 - .L_51)
	.align		4
.L_51:
        /*0124*/ 	.word	index@($_Z13sincosdKernelPdS_S_$__internal_trig_reduction_slowpathd)
        /*0128*/ 	.word	0x00000028


	//----- nvinfo : EIATTR_FRAME_SIZE
	.align		4
.L_52:
        /*012c*/ 	.byte	0x04, 0x11
        /*012e*/ 	.short	(.L_54 - .L_53)
	.align		4
.L_53:
        /*0130*/ 	.word	index@(_Z13sincosdKernelPdS_S_)
        /*0134*/ 	.word	0x00000028


	//----- nvinfo : EIATTR_REGCOUNT
	.align		4
.L_54:
        /*0138*/ 	.byte	0x04, 0x2f
        /*013a*/ 	.short	(.L_56 - .L_55)
	.align		4
.L_55:
        /*013c*/ 	.word	index@(_Z10sinhKernelPdS_)
        /*0140*/ 	.word	0x0000001e


	//----- nvinfo : EIATTR_FRAME_SIZE
	.align		4
.L_56:
        /*0144*/ 	.byte	0x04, 0x11
        /*0146*/ 	.short	(.L_58 - .L_57)
	.align		4
.L_57:
        /*0148*/ 	.word	index@($__internal_1_$__cuda_sm20_div_rn_f64_full)
        /*014c*/ 	.word	0x00000000


	//----- nvinfo : EIATTR_FRAME_SIZE
	.align		4
.L_58:
        /*0150*/ 	.byte	0x04, 0x11
        /*0152*/ 	.short	(.L_60 - .L_59)
	.align		4
.L_59:
        /*0154*/ 	.word	index@(_Z10sinhKernelPdS_)
        /*0158*/ 	.word	0x00000000


	//----- nvinfo : EIATTR_REGCOUNT
	.align		4
.L_60:
        /*015c*/ 	.byte	0x04, 0x2f
        /*015e*/ 	.short	(.L_62 - .L_61)
	.align		4
.L_61:
        /*0160*/ 	.word	index@(_Z11asinhKernelPdS_)
        /*0164*/ 	.word	0x0000001c


	//----- nvinfo : EIATTR_FRAME_SIZE
	.align		4
.L_62:
        /*0168*/ 	.byte	0x04, 0x11
        /*016a*/ 	.short	(.L_64 - .L_63)
	.align		4
.L_63:
        /*016c*/ 	.word	index@($__internal_0_$__cuda_sm20_div_rn_f64_full)
        /*0170*/ 	.word	0x00000000


	//----- nvinfo : EIATTR_FRAME_SIZE
	.align		4
.L_64:
        /*0174*/ 	.byte	0x04, 0x11
        /*0176*/ 	.short	(.L_66 - .L_65)
	.align		4
.L_65:
        /*0178*/ 	.word	index@(_Z11asinhKernelPdS_)
        /*017c*/ 	.word	0x00000000


	//----- nvinfo : EIATTR_MIN_STACK_SIZE
	.align		4
.L_66:
        /*0180*/ 	.byte	0x04, 0x12
        /*0182*/ 	.short	(.L_68 - .L_67)
	.align		4
.L_67:
        /*0184*/ 	.word	index@(_Z11asinhKernelPdS_)
        /*0188*/ 	.word	0x00000000


	//----- nvinfo : EIATTR_MIN_STACK_SIZE
	.align		4
.L_68:
        /*018c*/ 	.byte	0x04, 0x12
        /*018e*/ 	.short	(.L_70 - .L_69)
	.align		4
.L_69:
        /*0190*/ 	.word	index@(_Z10sinhKernelPdS_)
        /*0194*/ 	.word	0x00000000


	//----- nvinfo : EIATTR_MIN_STACK_SIZE
	.align		4
.L_70:
        /*0198*/ 	.byte	0x04, 0x12
        /*019a*/ 	.short	(.L_72 - .L_71)
	.align		4
.L_71:
        /*019c*/ 	.word	index@(_Z13sincosdKernelPdS_S_)
        /*01a0*/ 	.word	0x00000028


	//----- nvinfo : EIATTR_MIN_STACK_SIZE
	.align		4
.L_72:
        /*01a4*/ 	.byte	0x04, 0x12
        /*01a6*/ 	.short	(.L_74 - .L_73)
	.align		4
.L_73:
        /*01a8*/ 	.word	index@(_Z13sincosfKernelPfS_S_)
        /*01ac*/ 	.word	0x00000000


	//----- nvinfo : EIATTR_MIN_STACK_SIZE
	.align		4
.L_74:
        /*01b0*/ 	.byte	0x04, 0x12
        /*01b2*/ 	.short	(.L_76 - .L_75)
	.align		4
.L_75:
        /*01b4*/ 	.word	index@(_Z13ddivideKernelPdS_S_)
        /*01b8*/ 	.word	0x00000000


	//----- nvinfo : EIATTR_MIN_STACK_SIZE
	.align		4
.L_76:
        /*01bc*/ 	.byte	0x04, 0x12
        /*01be*/ 	.short	(.L_78 - .L_77)
	.align		4
.L_77:
        /*01c0*/ 	.word	index@(_Z13fdivideKernelPfS_S_)
        /*01c4*/ 	.word	0x00000000


	//----- nvinfo : EIATTR_MIN_STACK_SIZE
	.align		4
.L_78:
        /*01c8*/ 	.byte	0x04, 0x12
        /*01ca*/ 	.short	(.L_80 - .L_79)
	.align		4
.L_79:
        /*01cc*/ 	.word	index@(_Z10tandKernelPdS_)
        /*01d0*/ 	.word	0x00000028


	//----- nvinfo : EIATTR_MIN_STACK_SIZE
	.align		4
.L_80:
        /*01d4*/ 	.byte	0x04, 0x12
        /*01d6*/ 	.short	(.L_82 - .L_81)
	.align		4
.L_81:
        /*01d8*/ 	.word	index@(_Z9tanKernelPfS_)
        /*01dc*/ 	.word	0x00000000


	//----- nvinfo : EIATTR_MIN_STACK_SIZE
	.align		4
.L_82:
        /*01e0*/ 	.byte	0x04, 0x12
        /*01e2*/ 	.short	(.L_84 - .L_83)
	.align		4
.L_83:
        /*01e4*/ 	.word	index@(_Z10cosdKernelPdS_)
        /*01e8*/ 	.word	0x00000028


	//----- nvinfo : EIATTR_MIN_STACK_SIZE
	.align		4
.L_84:
        /*01ec*/ 	.byte	0x04, 0x12
        /*01ee*/ 	.short	(.L_86 - .L_85)
	.align		4
.L_85:
        /*01f0*/ 	.word	index@(_Z9cosKernelPfS_)
        /*01f4*/ 	.word	0x00000000


	//----- nvinfo : EIATTR_MIN_STACK_SIZE
	.align		4
.L_86:
        /*01f8*/ 	.byte	0x04, 0x12
        /*01fa*/ 	.short	(.L_88 - .L_87)
	.align		4
.L_87:
        /*01fc*/ 	.word	index@(_Z10sindKernelPdS_)
        /*0200*/ 	.word	0x00000028


	//----- nvinfo : EIATTR_MIN_STACK_SIZE
	.align		4
.L_88:
        /*0204*/ 	.byte	0x04, 0x12
        /*0206*/ 	.short	(.L_90 - .L_89)
	.align		4
.L_89:
        /*0208*/ 	.word	index@(_Z9sinKernelPfS_)
        /*020c*/ 	.word	0x00000000
.L_90:


//--------------------- .nv.compat                --------------------------
	.section	.nv.compat,"",@"SHT_CUDA_COMPAT_INFO"
	.align	4
        /*0000*/ 	.byte	0x02, 0x09, 0x00, 0x00, 0x02, 0x02, 0x01, 0x00, 0x02, 0x05, 0x05, 0x00, 0x03, 0x07, 0x01, 0x01
        /*0010*/ 	.byte	0x02, 0x03, 0x00, 0x00, 0x02, 0x06, 0x01, 0x00, 0x04, 0x0b, 0x08, 0x00, 0x01, 0x00, 0x00, 0x00
        /*0020*/ 	.byte	0x00, 0x00, 0x00, 0x00


//--------------------- .nv.info._Z11asinhKernelPdS_ --------------------------
	.section	.nv.info._Z11asinhKernelPdS_,"",@"SHT_CUDA_INFO"
	.sectionflags	@""
	.align	4


	//----- nvinfo : EIATTR_CUDA_API_VERSION
	.align		4
        /*0000*/ 	.byte	0x04, 0x37
        /*0002*/ 	.short	(.L_92 - .L_91)
.L_91:
        /*0004*/ 	.word	0x00000082


	//----- nvinfo : EIATTR_KPARAM_INFO
	.align		4
.L_92:
        /*0008*/ 	.byte	0x04, 0x17
        /*000a*/ 	.short	(.L_94 - .L_93)
.L_93:
        /*000c*/ 	.word	0x00000000
        /*0010*/ 	.short	0x0001
        /*0012*/ 	.short	0x0008
        /*0014*/ 	.byte	0x00, 0xf5, 0x21, 0x00


	//----- nvinfo : EIATTR_KPARAM_INFO
	.align		4
.L_94:
        /*0018*/ 	.byte	0x04, 0x17
        /*001a*/ 	.short	(.L_96 - .L_95)
.L_95:
        /*001c*/ 	.word	0x00000000
        /*0020*/ 	.short	0x0000
        /*0022*/ 	.short	0x0000
        /*0024*/ 	.byte	0x00, 0xf5, 0x21, 0x00


	//----- nvinfo : EIATTR_SPARSE_MMA_MASK
	.align		4
.L_96:
        /*0028*/ 	.byte	0x03, 0x50
        /*002a*/ 	.short	0x0000


	//----- nvinfo : EIATTR_MAXREG_COUNT
	.align		4
        /*002c*/ 	.byte	0x03, 0x1b
        /*002e*/ 	.short	0x00ff


	//----- nvinfo : EIATTR_MERCURY_ISA_VERSION
	.align		4
        /*0030*/ 	.byte	0x03, 0x5f
        /*0032*/ 	.short	0x0101


	//----- nvinfo : EIATTR_VRC_CTA_INIT_COUNT
	.align		4
        /*0034*/ 	.byte	0x02, 0x4a
	.zero		1
	.zero		1


	//----- nvinfo : EIATTR_EXIT_INSTR_OFFSETS
	.align		4
        /*0038*/ 	.byte	0x04, 0x1c
        /*003a*/ 	.short	(.L_98 - .L_97)


	//   ....[0]....
.L_97:
        /*003c*/ 	.word	0x00000af0


	//----- nvinfo : EIATTR_CRS_STACK_SIZE
	.align		4
.L_98:
        /*0040*/ 	.byte	0x04, 0x1e
        /*0042*/ 	.short	(.L_100 - .L_99)
.L_99:
        /*0044*/ 	.word	0x00000000


	//----- nvinfo : EIATTR_CBANK_PARAM_SIZE
	.align		4
.L_100:
        /*0048*/ 	.byte	0x03, 0x19
        /*004a*/ 	.short	0x0010


	//----- nvinfo : EIATTR_PARAM_CBANK
	.align		4
        /*004c*/ 	.byte	0x04, 0x0a
        /*004e*/ 	.short	(.L_102 - .L_101)
	.align		4
.L_101:
        /*0050*/ 	.word	index@(.nv.constant0._Z11asinhKernelPdS_)
        /*0054*/ 	.short	0x0380
        /*0056*/ 	.short	0x0010


	//----- nvinfo : EIATTR_SW_WAR
	.align		4
.L_102:
        /*0058*/ 	.byte	0x04, 0x36
        /*005a*/ 	.short	(.L_104 - .L_103)
.L_103:
        /*005c*/ 	.word	0x00000008
.L_104:


//--------------------- .nv.info._Z10sinhKernelPdS_ --------------------------
	.section	.nv.info._Z10sinhKernelPdS_,"",@"SHT_CUDA_INFO"
	.sectionflags	@""
	.align	4


	//----- nvinfo : EIATTR_CUDA_API_VERSION
	.align		4
        /*0000*/ 	.byte	0x04, 0x37
        /*0002*/ 	.short	(.L_106 - .L_105)
.L_105:
        /*0004*/ 	.word	0x00000082


	//----- nvinfo : EIATTR_KPARAM_INFO
	.align		4
.L_106:
        /*0008*/ 	.byte	0x04, 0x17
        /*000a*/ 	.short	(.L_108 - .L_107)
.L_107:
        /*000c*/ 	.word	0x00000000
        /*0010*/ 	.short	0x0001
        /*0012*/ 	.short	0x0008
        /*0014*/ 	.byte	0x00, 0xf5, 0x21, 0x00


	//----- nvinfo : EIATTR_KPARAM_INFO
	.align		4
.L_108:
        /*0018*/ 	.byte	0x04, 0x17
        /*001a*/ 	.short	(.L_110 - .L_109)
.L_109:
        /*001c*/ 	.word	0x00000000
        /*0020*/ 	.short	0x0000
        /*0022*/ 	.short	0x0000
        /*0024*/ 	.byte	0x00, 0xf5, 0x21, 0x00


	//----- nvinfo : EIATTR_SPARSE_MMA_MASK
	.align		4
.L_110:
        /*0028*/ 	.byte	0x03, 0x50
        /*002a*/ 	.short	0x0000


	//----- nvinfo : EIATTR_MAXREG_COUNT
	.align		4
        /*002c*/ 	.byte	0x03, 0x1b
        /*002e*/ 	.short	0x00ff


	//----- nvinfo : EIATTR_MERCURY_ISA_VERSION
	.align		4
        /*0030*/ 	.byte	0x03, 0x5f
        /*0032*/ 	.short	0x0101


	//----- nvinfo : EIATTR_VRC_CTA_INIT_COUNT
	.align		4
        /*0034*/ 	.byte	0x02, 0x4a
	.zero		1
	.zero		1


	//----- nvinfo : EIATTR_EXIT_INSTR_OFFSETS
	.align		4
        /*0038*/ 	.byte	0x04, 0x1c
        /*003a*/ 	.short	(.L_112 - .L_111)


	//   ....[0]....
.L_111:
        /*003c*/ 	.word	0x000007f0


	//----- nvinfo : EIATTR_CRS_STACK_SIZE
	.align		4
.L_112:
        /*0040*/ 	.byte	0x04, 0x1e
        /*0042*/ 	.short	(.L_114 - .L_113)
.L_113:
        /*0044*/ 	.word	0x00000000


	//----- nvinfo : EIATTR_CBANK_PARAM_SIZE
	.align		4
.L_114:
        /*0048*/ 	.byte	0x03, 0x19
        /*004a*/ 	.short	0x0010


	//----- nvinfo : EIATTR_PARAM_CBANK
	.align		4
        /*004c*/ 	.byte	0x04, 0x0a
        /*004e*/ 	.short	(.L_116 - .L_115)
	.align		4
.L_115:
        /*0050*/ 	.word	index@(.nv.constant0._Z10sinhKernelPdS_)
        /*0054*/ 	.short	0x0380
        /*0056*/ 	.short	0x0010


	//----- nvinfo : EIATTR_SW_WAR
	.align		4
.L_116:
        /*0058*/ 	.byte	0x04, 0x36
        /*005a*/ 	.short	(.L_118 - .L_117)
.L_117:
        /*005c*/ 	.word	0x00000008
.L_118:


//--------------------- .nv.info._Z13sincosdKernelPdS_S_ --------------------------
	.section	.nv.info._Z13sincosdKernelPdS_S_,"",@"SHT_CUDA_INFO"
	.sectionflags	@""
	.align	4


	//----- nvinfo : EIATTR_CUDA_API_VERSION
	.align		4
        /*0000*/ 	.byte	0x04, 0x37
        /*0002*/ 	.short	(.L_120 - .L_119)
.L_119:
        /*0004*/ 	.word	0x00000082


	//----- nvinfo : EIATTR_KPARAM_INFO
	.align		4
.L_120:
        /*0008*/ 	.byte	0x04, 0x17
        /*000a*/ 	.short	(.L_122 - .L_121)
.L_121:
        /*000c*/ 	.word	0x00000000
        /*0010*/ 	.short	0x0002
        /*0012*/ 	.short	0x0010
        /*0014*/ 	.byte	0x00, 0xf5, 0x21, 0x00


	//----- nvinfo : EIATTR_KPARAM_INFO
	.align		4
.L_122:
        /*0018*/ 	.byte	0x04, 0x17
        /*001a*/ 	.short	(.L_124 - .L_123)
.L_123:
        /*001c*/ 	.word	0x00000000
        /*0020*/ 	.short	0x0001
        /*0022*/ 	.short	0x0008
        /*0024*/ 	.byte	0x00, 0xf5, 0x21, 0x00


	//----- nvinfo : EIATTR_KPARAM_INFO
	.align		4
.L_124:
        /*0028*/ 	.byte	0x04, 0x17
        /*002a*/ 	.short	(.L_126 - .L_125)
.L_125:
        /*002c*/ 	.word	0x00000000
        /*0030*/ 	.short	0x0000
        /*0032*/ 	.short	0x0000
        /*0034*/ 	.byte	0x00, 0xf5, 0x21, 0x00


	//----- nvinfo : EIATTR_SPARSE_MMA_MASK
	.align		4
.L_126:
        /*0038*/ 	.byte	0x03, 0x50
        /*003a*/ 	.short	0x0000


	//----- nvinfo : EIATTR_MAXREG_COUNT
	.align		4
        /*003c*/ 	.byte	0x03, 0x1b
        /*003e*/ 	.short	0x00ff


	//----- nvinfo : EIATTR_MERCURY_ISA_VERSION
	.align		4
        /*0040*/ 	.byte	0x03, 0x5f
        /*0042*/ 	.short	0x0101


	//----- nvinfo : EIATTR_VRC_CTA_INIT_COUNT
	.align		4
        /*0044*/ 	.byte	0x02, 0x4a
	.zero		1
	.zero		1


	//----- nvinfo : EIATTR_EXIT_INSTR_OFFSETS
	.align		4
        /*0048*/ 	.byte	0x04, 0x1c
        /*004a*/ 	.short	(.L_128 - .L_127)


	//   ....[0]....
.L_127:
        /*004c*/ 	.word	0x00000590


	//----- nvinfo : EIATTR_CRS_STACK_SIZE
	.align		4
.L_128:
        /*0050*/ 	.byte	0x04, 0x1e
        /*0052*/ 	.short	(.L_130 - .L_129)
.L_129:
        /*0054*/ 	.word	0x00000000


	//----- nvinfo : EIATTR_CBANK_PARAM_SIZE
	.align		4
.L_130:
        /*0058*/ 	.byte	0x03, 0x19
        /*005a*/ 	.short	0x0018


	//----- nvinfo : EIATTR_PARAM_CBANK
	.align		4
        /*005c*/ 	.byte	0x04, 0x0a
        /*005e*/ 	.short	(.L_132 - .L_131)
	.align		4
.L_131:
        /*0060*/ 	.word	index@(.nv.constant0._Z13sincosdKernelPdS_S_)
        /*0064*/ 	.short	0x0380
        /*0066*/ 	.short	0x0018


	//----- nvinfo : EIATTR_SW_WAR
	.align		4
.L_132:
        /*0068*/ 	.byte	0x04, 0x36
        /*006a*/ 	.short	(.L_134 - .L_133)
.L_133:
        /*006c*/ 	.word	0x00000008
.L_134:


//--------------------- .nv.info._Z13sincosfKernelPfS_S_ --------------------------
	.section	.nv.info._Z13sincosfKernelPfS_S_,"",@"SHT_CUDA_INFO"
	.sectionflags	@""
	.align	4


	//----- nvinfo : EIATTR_CUDA_API_VERSION
	.align		4
        /*0000*/ 	.byte	0x04, 0x37
        /*0002*/ 	.short	(.L_136 - .L_135)
.L_135:
        /*0004*/ 	.word	0x00000082


	//----- nvinfo : EIATTR_KPARAM_INFO
	.align		4
.L_136:
        /*0008*/ 	.byte	0x04, 0x17
        /*000a*/ 	.short	(.L_138 - .L_137)
.L_137:
        /*000c*/ 	.word	0x00000000
        /*0010*/ 	.short	0x0002
        /*0012*/ 	.short	0x0010
        /*0014*/ 	.byte	0x00, 0xf5, 0x21, 0x00


	//----- nvinfo : EIATTR_KPARAM_INFO
	.align		4
.L_138:
        /*0018*/ 	.byte	0x04, 0x17
        /*001a*/ 	.short	(.L_140 - .L_139)
.L_139:
        /*001c*/ 	.word	0x00000000
        /*0020*/ 	.short	0x0001
        /*0022*/ 	.short	0x0008
        /*0024*/ 	.byte	0x00, 0xf5, 0x21, 0x00


	//----- nvinfo : EIATTR_KPARAM_INFO
	.align		4
.L_140:
        /*0028*/ 	.byte	0x04, 0x17
        /*002a*/ 	.short	(.L_142 - .L_141)
.L_141:
        /*002c*/ 	.word	0x00000000
        /*0030*/ 	.short	0x0000
        /*0032*/ 	.short	0x0000
        /*0034*/ 	.byte	0x00, 0xf5, 0x21, 0x00


	//----- nvinfo : EIATTR_SPARSE_MMA_MASK
	.align		4
.L_142:
        /*0038*/ 	.byte	0x03, 0x50
        /*003a*/ 	.short	0x0000


	//----- nvinfo : EIATTR_MAXREG_COUNT
	.align		4
        /*003c*/ 	.byte	0x03, 0x1b
        /*003e*/ 	.short	0x00ff


	//----- nvinfo : EIATTR_MERCURY_ISA_VERSION
	.align		4
        /*0040*/ 	.byte	0x03, 0x5f
        /*0042*/ 	.short	0x0101


	//----- nvinfo : EIATTR_VRC_CTA_INIT_COUNT
	.align		4
        /*0044*/ 	.byte	0x02, 0x4a
	.zero		1
	.zero		1


	//----- nvinfo : EIATTR_EXIT_INSTR_OFFSETS
	.align		4
        /*0048*/ 	.byte	0x04, 0x1c
        /*004a*/ 	.short	(.L_144 - .L_143)


	//   ....[0]....
.L_143:
        /*004c*/ 	.word	0x00000900


	//----- nvinfo : EIATTR_CRS_STACK_SIZE
	.align		4
.L_144:
        /*0050*/ 	.byte	0x04, 0x1e
        /*0052*/ 	.short	(.L_146 - .L_145)
.L_145:
        /*0054*/ 	.word	0x00000000


	//----- nvinfo : EIATTR_CBANK_PARAM_SIZE
	.align		4
.L_146:
        /*0058*/ 	.byte	0x03, 0x19
        /*005a*/ 	.short	0x0018


	//----- nvinfo : EIATTR_PARAM_CBANK
	.align		4
        /*005c*/ 	.byte	0x04, 0x0a
        /*005e*/ 	.short	(.L_148 - .L_147)
	.align		4
.L_147:
        /*0060*/ 	.word	index@(.nv.constant0._Z13sincosfKernelPfS_S_)
        /*0064*/ 	.short	0x0380
        /*0066*/ 	.short	0x0018


	//----- nvinfo : EIATTR_SW_WAR
	.align		4
.L_148:
        /*0068*/ 	.byte	0x04, 0x36
        /*006a*/ 	.short	(.L_150 - .L_149)
.L_149:
        /*006c*/ 	.word	0x00000008
.L_150:


//--------------------- .nv.info._Z13ddivideKernelPdS_S_ --------------------------
	.section	.nv.info._Z13ddivideKernelPdS_S_,"",@"SHT_CUDA_INFO"
	.sectionflags	@""
	.align	4


	//----- nvinfo : EIATTR_CUDA_API_VERSION
	.align		4
        /*0000*/ 	.byte	0x04, 0x37
        /*0002*/ 	.short	(.L_152 - .L_151)
.L_151:
        /*0004*/ 	.word	0x00000082


	//----- nvinfo : EIATTR_KPARAM_INFO
	.align		4
.L_152:
        /*0008*/ 	.byte	0x04, 0x17
        /*000a*/ 	.short	(.L_154 - .L_153)
.L_153:
        /*000c*/ 	.word	0x00000000
        /*0010*/ 	.short	0x0002
        /*0012*/ 	.short	0x0010
        /*0014*/ 	.byte	0x00, 0xf5, 0x21, 0x00


	//----- nvinfo : EIATTR_KPARAM_INFO
	.align		4
.L_154:
        /*0018*/ 	.byte	0x04, 0x17
        /*001a*/ 	.short	(.L_156 - .L_155)
.L_155:
        /*001c*/ 	.word	0x00000000
        /*0020*/ 	.short	0x0001
        /*0022*/ 	.short	0x0008
        /*0024*/ 	.byte	0x00, 0xf5, 0x21, 0x00


	//----- nvinfo : EIATTR_KPARAM_INFO
	.align		4
.L_156:
        /*0028*/ 	.byte	0x04, 0x17
        /*002a*/ 	.short	(.L_158 - .L_157)
.L_157:
        /*002c*/ 	.word	0x00000000
        /*0030*/ 	.short	0x0000
        /*0032*/ 	.short	0x0000
        /*0034*/ 	.byte	0x00, 0xf5, 0x21, 0x00


	//----- nvinfo : EIATTR_SPARSE_MMA_MASK
	.align		4
.L_158:
        /*0038*/ 	.byte	0x03, 0x50
        /*003a*/ 	.short	0x0000


	//----- nvinfo : EIATTR_MAXREG_COUNT
	.align		4
        /*003c*/ 	.byte	0x03, 0x1b
        /*003e*/ 	.short	0x00ff


	//----- nvinfo : EIATTR_MERCURY_ISA_VERSION
	.align		4
        /*0040*/ 	.byte	0x03, 0x5f
        /*0042*/ 	.short	0x0101


	//----- nvinfo : EIATTR_VRC_CTA_INIT_COUNT
	.align		4
        /*0044*/ 	.byte	0x02, 0x4a
	.zero		1
	.zero		1


	//----- nvinfo : EIATTR_EXIT_INSTR_OFFSETS
	.align		4
        /*0048*/ 	.byte	0x04, 0x1c
        /*004a*/ 	.short	(.L_160 - .L_159)


	//   ....[0]....
.L_159:
        /*004c*/ 	.word	0x000001e0


	//----- nvinfo : EIATTR_CRS_STACK_SIZE
	.align		4
.L_160:
        /*0050*/ 	.byte	0x04, 0x1e
        /*0052*/ 	.short	(.L_162 - .L_161)
.L_161:
        /*0054*/ 	.word	0x00000000


	//----- nvinfo : EIATTR_CBANK_PARAM_SIZE
	.align		4
.L_162:
        /*0058*/ 	.byte	0x03, 0x19
        /*005a*/ 	.short	0x0018


	//----- nvinfo : EIATTR_PARAM_CBANK
	.align		4
        /*005c*/ 	.byte	0x04, 0x0a
        /*005e*/ 	.short	(.L_164 - .L_163)
	.align		4
.L_163:
        /*0060*/ 	.word	index@(.nv.constant0._Z13ddivideKernelPdS_S_)
        /*0064*/ 	.short	0x0380
        /*0066*/ 	.short	0x0018


	//----- nvinfo : EIATTR_SW_WAR
	.align		4
.L_164:
        /*0068*/ 	.byte	0x04, 0x36
        /*006a*/ 	.short	(.L_166 - .L_165)
.L_165:
        /*006c*/ 	.word	0x00000008
.L_166:


//--------------------- .nv.info._Z13fdivideKernelPfS_S_ --------------------------
	.section	.nv.info._Z13fdivideKernelPfS_S_,"",@"SHT_CUDA_INFO"
	.sectionflags	@""
	.align	4


	//----- nvinfo : EIATTR_CUDA_API_VERSION
	.align		4
        /*0000*/ 	.byte	0x04, 0x37
        /*0002*/ 	.short	(.L_168 - .L_167)
.L_167:
        /*0004*/ 	.word	0x00000082


	//----- nvinfo : EIATTR_KPARAM_INFO
	.align		4
.L_168:
        /*0008*/ 	.byte	0x04, 0x17
        /*000a*/ 	.short	(.L_170 - .L_169)
.L_169:
        /*000c*/ 	.word	0x00000000
        /*0010*/ 	.short	0x0002
        /*0012*/ 	.short	0x0010
        /*0014*/ 	.byte	0x00, 0xf5, 0x21, 0x00


	//----- nvinfo : EIATTR_KPARAM_INFO
	.align		4
.L_170:
        /*0018*/ 	.byte	0x04, 0x17
        /*001a*/ 	.short	(.L_172 - .L_171)
.L_171:
        /*001c*/ 	.word	0x00000000
        /*0020*/ 	.short	0x0001
        /*0022*/ 	.short	0x0008
        /*0024*/ 	.byte	0x00, 0xf5, 0x21, 0x00


	//----- nvinfo : EIATTR_KPARAM_INFO
	.align		4
.L_172:
        /*0028*/ 	.byte	0x04, 0x17
        /*002a*/ 	.short	(.L_174 - .L_173)
.L_173:
        /*002c*/ 	.word	0x00000000
        /*0030*/ 	.short	0x0000
        /*0032*/ 	.short	0x0000
        /*0034*/ 	.byte	0x00, 0xf5, 0x21, 0x00


	//----- nvinfo : EIATTR_SPARSE_MMA_MASK
	.align		4
.L_174:
        /*0038*/ 	.byte	0x03, 0x50
        /*003a*/ 	.short	0x0000


	//----- nvinfo : EIATTR_MAXREG_COUNT
	.align		4
        /*003c*/ 	.byte	0x03, 0x1b
        /*003e*/ 	.short	0x00ff


	//----- nvinfo : EIATTR_MERCURY_ISA_VERSION
	.align		4
        /*0040*/ 	.byte	0x03, 0x5f
        /*0042*/ 	.short	0x0101


	//----- nvinfo : EIATTR_VRC_CTA_INIT_COUNT
	.align		4
        /*0044*/ 	.byte	0x02, 0x4a
	.zero		1
	.zero		1


	//----- nvinfo : EIATTR_EXIT_INSTR_OFFSETS
	.align		4
        /*0048*/ 	.byte	0x04, 0x1c
        /*004a*/ 	.short	(.L_176 - .L_175)


	//   ....[0]....
.L_175:
        /*004c*/ 	.word	0x00000210


	//----- nvinfo : EIATTR_CRS_STACK_SIZE
	.align		4
.L_176:
        /*0050*/ 	.byte	0x04, 0x1e
        /*0052*/ 	.short	(.L_178 - .L_177)
.L_177:
        /*0054*/ 	.word	0x00000000


	//----- nvinfo : EIATTR_CBANK_PARAM_SIZE
	.align		4
.L_178:
        /*0058*/ 	.byte	0x03, 0x19
        /*005a*/ 	.short	0x0018


	//----- nvinfo : EIATTR_PARAM_CBANK
	.align		4
        /*005c*/ 	.byte	0x04, 0x0a
        /*005e*/ 	.short	(.L_180 - .L_179)
	.align		4
.L_179:
        /*0060*/ 	.word	index@(.nv.constant0._Z13fdivideKernelPfS_S_)
        /*0064*/ 	.short	0x0380
        /*0066*/ 	.short	0x0018


	//----- nvinfo : EIATTR_SW_WAR
	.align		4
.L_180:
        /*0068*/ 	.byte	0x04, 0x36
        /*006a*/ 	.short	(.L_182 - .L_181)
.L_181:
        /*006c*/ 	.word	0x00000008
.L_182:


//--------------------- .nv.info._Z10tandKernelPdS_ --------------------------
	.section	.nv.info._Z10tandKernelPdS_,"",@"SHT_CUDA_INFO"
	.sectionflags	@""
	.align	4


	//----- nvinfo : EIATTR_CUDA_API_VERSION
	.align		4
        /*0000*/ 	.byte	0x04, 0x37
        /*0002*/ 	.short	(.L_184 - .L_183)
.L_183:
        /*0004*/ 	.word	0x00000082


	//----- nvinfo : EIATTR_KPARAM_INFO
	.align		4
.L_184:
        /*0008*/ 	.byte	0x04, 0x17
        /*000a*/ 	.short	(.L_186 - .L_185)
.L_185:
        /*000c*/ 	.word	0x00000000
        /*0010*/ 	.short	0x0001
        /*0012*/ 	.short	0x0008
        /*0014*/ 	.byte	0x00, 0xf5, 0x21, 0x00


	//----- nvinfo : EIATTR_KPARAM_INFO
	.align		4
.L_186:
        /*0018*/ 	.byte	0x04, 0x17
        /*001a*/ 	.short	(.L_188 - .L_187)
.L_187:
        /*001c*/ 	.word	0x00000000
        /*0020*/ 	.short	0x0000
        /*0022*/ 	.short	0x0000
        /*0024*/ 	.byte	0x00, 0xf5, 0x21, 0x00


	//----- nvinfo : EIATTR_SPARSE_MMA_MASK
	.align		4
.L_188:
        /*0028*/ 	.byte	0x03, 0x50
        /*002a*/ 	.short	0x0000


	//----- nvinfo : EIATTR_MAXREG_COUNT
	.align		4
        /*002c*/ 	.byte	0x03, 0x1b
        /*002e*/ 	.short	0x00ff


	//----- nvinfo : EIATTR_MERCURY_ISA_VERSION
	.align		4
        /*0030*/ 	.byte	0x03, 0x5f
        /*0032*/ 	.short	0x0101


	//----- nvinfo : EIATTR_VRC_CTA_INIT_COUNT
	.align		4
        /*0034*/ 	.byte	0x02, 0x4a
	.zero		1
	.zero		1


	//----- nvinfo : EIATTR_EXIT_INSTR_OFFSETS
	.align		4
        /*0038*/ 	.byte	0x04, 0x1c
        /*003a*/ 	.short	(.L_190 - .L_189)


	//   ....[0]....
.L_189:
        /*003c*/ 	.word	0x00000620


	//----- nvinfo : EIATTR_CRS_STACK_SIZE
	.align		4
.L_190:
        /*0040*/ 	.byte	0x04, 0x1e
        /*0042*/ 	.short	(.L_192 - .L_191)
.L_191:
        /*0044*/ 	.word	0x00000000


	//----- nvinfo : EIATTR_CBANK_PARAM_SIZE
	.align		4
.L_192:
        /*0048*/ 	.byte	0x03, 0x19
        /*004a*/ 	.short	0x0010


	//----- nvinfo : EIATTR_PARAM_CBANK
	.align		4
        /*004c*/ 	.byte	0x04, 0x0a
        /*004e*/ 	.short	(.L_194 - .L_193)
	.align		4
.L_193:
        /*0050*/ 	.word	index@(.nv.constant0._Z10tandKernelPdS_)
        /*0054*/ 	.short	0x0380
        /*0056*/ 	.short	0x0010


	//----- nvinfo : EIATTR_SW_WAR
	.align		4
.L_194:
        /*0058*/ 	.byte	0x04, 0x36
        /*005a*/ 	.short	(.L_196 - .L_195)
.L_195:
        /*005c*/ 	.word	0x00000008
.L_196:


//--------------------- .nv.info._Z9tanKernelPfS_ --------------------------
	.section	.nv.info._Z9tanKernelPfS_,"",@"SHT_CUDA_INFO"
	.sectionflags	@""
	.align	4


	//----- nvinfo : EIATTR_CUDA_API_VERSION
	.align		4
        /*0000*/ 	.byte	0x04, 0x37
        /*0002*/ 	.short	(.L_198 - .L_197)
.L_197:
        /*0004*/ 	.word	0x00000082


	//----- nvinfo : EIATTR_KPARAM_INFO
	.align		4
.L_198:
        /*0008*/ 	.byte	0x04, 0x17
        /*000a*/ 	.short	(.L_200 - .L_199)
.L_199:
        /*000c*/ 	.word	0x00000000
        /*0010*/ 	.short	0x0001
        /*0012*/ 	.short	0x0008
        /*0014*/ 	.byte	0x00, 0xf5, 0x21, 0x00


	//----- nvinfo : EIATTR_KPARAM_INFO
	.align		4
.L_200:
        /*0018*/ 	.byte	0x04, 0x17
        /*001a*/ 	.short	(.L_202 - .L_201)
.L_201:
        /*001c*/ 	.word	0x00000000
        /*0020*/ 	.short	0x0000
        /*0022*/ 	.short	0x0000
        /*0024*/ 	.byte	0x00, 0xf5, 0x21, 0x00


	//----- nvinfo : EIATTR_SPARSE_MMA_MASK
	.align		4
.L_202:
        /*0028*/ 	.byte	0x03, 0x50
        /*002a*/ 	.short	0x0000


	//----- nvinfo : EIATTR_MAXREG_COUNT
	.align		4
        /*002c*/ 	.byte	0x03, 0x1b
        /*002e*/ 	.short	0x00ff


	//----- nvinfo : EIATTR_MERCURY_ISA_VERSION
	.align		4
        /*0030*/ 	.byte	0x03, 0x5f
        /*0032*/ 	.short	0x0101


	//----- nvinfo : EIATTR_VRC_CTA_INIT_COUNT
	.align		4
        /*0034*/ 	.byte	0x02, 0x4a
	.zero		1
	.zero		1


	//----- nvinfo : EIATTR_EXIT_INSTR_OFFSETS
	.align		4
        /*0038*/ 	.byte	0x04, 0x1c
        /*003a*/ 	.short	(.L_204 - .L_203)


	//   ....[0]....
.L_203:
        /*003c*/ 	.word	0x00000880


	//----- nvinfo : EIATTR_CRS_STACK_SIZE
	.align		4
.L_204:
        /*0040*/ 	.byte	0x04, 0x1e
        /*0042*/ 	.short	(.L_206 - .L_205)
.L_205:
        /*0044*/ 	.word	0x00000000


	//----- nvinfo : EIATTR_CBANK_PARAM_SIZE
	.align		4
.L_206:
        /*0048*/ 	.byte	0x03, 0x19
        /*004a*/ 	.short	0x0010


	//----- nvinfo : EIATTR_PARAM_CBANK
	.align		4
        /*004c*/ 	.byte	0x04, 0x0a
        /*004e*/ 	.short	(.L_208 - .L_207)
	.align		4
.L_207:
        /*0050*/ 	.word	index@(.nv.constant0._Z9tanKernelPfS_)
        /*0054*/ 	.short	0x0380
        /*0056*/ 	.short	0x0010


	//----- nvinfo : EIATTR_SW_WAR
	.align		4
.L_208:
        /*0058*/ 	.byte	0x04, 0x36
        /*005a*/ 	.short	(.L_210 - .L_209)
.L_209:
        /*005c*/ 	.word	0x00000008
.L_210:


//--------------------- .nv.info._Z10cosdKernelPdS_ --------------------------
	.section	.nv.info._Z10cosdKernelPdS_,"",@"SHT_CUDA_INFO"
	.sectionflags	@""
	.align	4


	//----- nvinfo : EIATTR_CUDA_API_VERSION
	.align		4
        /*0000*/ 	.byte	0x04, 0x37
        /*0002*/ 	.short	(.L_212 - .L_211)
.L_211:
        /*0004*/ 	.word	0x00000082


	//----- nvinfo : EIATTR_KPARAM_INFO
	.align		4
.L_212:
        /*0008*/ 	.byte	0x04, 0x17
        /*000a*/ 	.short	(.L_214 - .L_213)
.L_213:
        /*000c*/ 	.word	0x00000000
        /*0010*/ 	.short	0x0001
        /*0012*/ 	.short	0x0008
        /*0014*/ 	.byte	0x00, 0xf5, 0x21, 0x00


	//----- nvinfo : EIATTR_KPARAM_INFO
	.align		4
.L_214:
        /*0018*/ 	.byte	0x04, 0x17
        /*001a*/ 	.short	(.L_216 - .L_215)
.L_215:
        /*001c*/ 	.word	0x00000000
        /*0020*/ 	.short	0x0000
        /*0022*/ 	.short	0x0000
        /*0024*/ 	.byte	0x00, 0xf5, 0x21, 0x00


	//----- nvinfo : EIATTR_SPARSE_MMA_MASK
	.align		4
.L_216:
        /*0028*/ 	.byte	0x03, 0x50
        /*002a*/ 	.short	0x0000


	//----- nvinfo : EIATTR_MAXREG_COUNT
	.align		4
        /*002c*/ 	.byte	0x03, 0x1b
        /*002e*/ 	.short	0x00ff


	//----- nvinfo : EIATTR_MERCURY_ISA_VERSION
	.align		4
        /*0030*/ 	.byte	0x03, 0x5f
        /*0032*/ 	.short	0x0101


	//----- nvinfo : EIATTR_VRC_CTA_INIT_COUNT
	.align		4
        /*0034*/ 	.byte	0x02, 0x4a
	.zero		1
	.zero		1


	//----- nvinfo : EIATTR_EXIT_INSTR_OFFSETS
	.align		4
        /*0038*/ 	.byte	0x04, 0x1c
        /*003a*/ 	.short	(.L_218 - .L_217)


	//   ....[0]....
.L_217:
        /*003c*/ 	.word	0x00000420


	//----- nvinfo : EIATTR_CRS_STACK_SIZE
	.align		4
.L_218:
        /*0040*/ 	.byte	0x04, 0x1e
        /*0042*/ 	.short	(.L_220 - .L_219)
.L_219:
        /*0044*/ 	.word	0x00000000


	//----- nvinfo : EIATTR_CBANK_PARAM_SIZE
	.align		4
.L_220:
        /*0048*/ 	.byte	0x03, 0x19
        /*004a*/ 	.short	0x0010


	//----- nvinfo : EIATTR_PARAM_CBANK
	.align		4
        /*004c*/ 	.byte	0x04, 0x0a
        /*004e*/ 	.short	(.L_222 - .L_221)
	.align		4
.L_221:
        /*0050*/ 	.word	index@(.nv.constant0._Z10cosdKernelPdS_)
        /*0054*/ 	.short	0x0380
        /*0056*/ 	.short	0x0010


	//----- nvinfo : EIATTR_SW_WAR
	.align		4
.L_222:
        /*0058*/ 	.byte	0x04, 0x36
        /*005a*/ 	.short	(.L_224 - .L_223)
.L_223:
        /*005c*/ 	.word	0x00000008
.L_224:


//--------------------- .nv.info._Z9cosKernelPfS_ --------------------------
	.section	.nv.info._Z9cosKernelPfS_,"",@"SHT_CUDA_INFO"
	.sectionflags	@""
	.align	4


	//----- nvinfo : EIATTR_CUDA_API_VERSION
	.align		4
        /*0000*/ 	.byte	0x04, 0x37
        /*0002*/ 	.short	(.L_226 - .L_225)
.L_225:
        /*0004*/ 	.word	0x00000082


	//----- nvinfo : EIATTR_KPARAM_INFO
	.align		4
.L_226:
        /*0008*/ 	.byte	0x04, 0x17
        /*000a*/ 	.short	(.L_228 - .L_227)
.L_227:
        /*000c*/ 	.word	0x00000000
        /*0010*/ 	.short	0x0001
        /*0012*/ 	.short	0x0008
        /*0014*/ 	.byte	0x00, 0xf5, 0x21, 0x00


	//----- nvinfo : EIATTR_KPARAM_INFO
	.align		4
.L_228:
        /*0018*/ 	.byte	0x04, 0x17
        /*001a*/ 	.short	(.L_230 - .L_229)
.L_229:
        /*001c*/ 	.word	0x00000000
        /*0020*/ 	.short	0x0000
        /*0022*/ 	.short	0x0000
        /*0024*/ 	.byte	0x00, 0xf5, 0x21, 0x00


	//----- nvinfo : EIATTR_SPARSE_MMA_MASK
	.align		4
.L_230:
        /*0028*/ 	.byte	0x03, 0x50
        /*002a*/ 	.short	0x0000


	//----- nvinfo : EIATTR_MAXREG_COUNT
	.align		4
        /*002c*/ 	.byte	0x03, 0x1b
        /*002e*/ 	.short	0x00ff


	//----- nvinfo : EIATTR_MERCURY_ISA_VERSION
	.align		4
        /*0030*/ 	.byte	0x03, 0x5f
        /*0032*/ 	.short	0x0101


	//----- nvinfo : EIATTR_VRC_CTA_INIT_COUNT
	.align		4
        /*0034*/ 	.byte	0x02, 0x4a
	.zero		1
	.zero		1


	//----- nvinfo : EIATTR_EXIT_INSTR_OFFSETS
	.align		4
        /*0038*/ 	.byte	0x04, 0x1c
        /*003a*/ 	.short	(.L_232 - .L_231)


	//   ....[0]....
.L_231:
        /*003c*/ 	.word	0x00000870


	//----- nvinfo : EIATTR_CRS_STACK_SIZE
	.align		4
.L_232:
        /*0040*/ 	.byte	0x04, 0x1e
        /*0042*/ 	.short	(.L_234 - .L_233)
.L_233:
        /*0044*/ 	.word	0x00000000


	//----- nvinfo : EIATTR_CBANK_PARAM_SIZE
	.align		4
.L_234:
        /*0048*/ 	.byte	0x03, 0x19
        /*004a*/ 	.short	0x0010


	//----- nvinfo : EIATTR_PARAM_CBANK
	.align		4
        /*004c*/ 	.byte	0x04, 0x0a
        /*004e*/ 	.short	(.L_236 - .L_235)
	.align		4
.L_235:
        /*0050*/ 	.word	index@(.nv.constant0._Z9cosKernelPfS_)
        /*0054*/ 	.short	0x0380
        /*0056*/ 	.short	0x0010


	//----- nvinfo : EIATTR_SW_WAR
	.align		4
.L_236:
        /*0058*/ 	.byte	0x04, 0x36
        /*005a*/ 	.short	(.L_238 - .L_237)
.L_237:
        /*005c*/ 	.word	0x00000008
.L_238:


//--------------------- .nv.info._Z10sindKernelPdS_ --------------------------
	.section	.nv.info._Z10sindKernelPdS_,"",@"SHT_CUDA_INFO"
	.sectionflags	@""
	.align	4


	//----- nvinfo : EIATTR_CUDA_API_VERSION
	.align		4
        /*0000*/ 	.byte	0x04, 0x37
        /*0002*/ 	.short	(.L_240 - .L_239)
.L_239:
        /*0004*/ 	.word	0x00000082


	//----- nvinfo : EIATTR_KPARAM_INFO
	.align		4
.L_240:
        /*0008*/ 	.byte	0x04, 0x17
        /*000a*/ 	.short	(.L_242 - .L_241)
.L_241:
        /*000c*/ 	.word	0x00000000
        /*0010*/ 	.short	0x0001
        /*0012*/ 	.short	0x0008
        /*0014*/ 	.byte	0x00, 0xf5, 0x21, 0x00


	//----- nvinfo : EIATTR_KPARAM_INFO
	.align		4
.L_242:
        /*0018*/ 	.byte	0x04, 0x17
        /*001a*/ 	.short	(.L_244 - .L_243)
.L_243:
        /*001c*/ 	.word	0x00000000
        /*0020*/ 	.short	0x0000
        /*0022*/ 	.short	0x0000
        /*0024*/ 	.byte	0x00, 0xf5, 0x21, 0x00


	//----- nvinfo : EIATTR_SPARSE_MMA_MASK
	.align		4
.L_244:
        /*0028*/ 	.byte	0x03, 0x50
        /*002a*/ 	.short	0x0000


	//----- nvinfo : EIATTR_MAXREG_COUNT
	.align		4
        /*002c*/ 	.byte	0x03, 0x1b
        /*002e*/ 	.short	0x00ff


	//----- nvinfo : EIATTR_MERCURY_ISA_VERSION
	.align		4
        /*0030*/ 	.byte	0x03, 0x5f
        /*0032*/ 	.short	0x0101


	//----- nvinfo : EIATTR_VRC_CTA_INIT_COUNT
	.align		4
        /*0034*/ 	.byte	0x02, 0x4a
	.zero		1
	.zero		1


	//----- nvinfo : EIATTR_EXIT_INSTR_OFFSETS
	.align		4
        /*0038*/ 	.byte	0x04, 0x1c
        /*003a*/ 	.short	(.L_246 - .L_245)


	//   ....[0]....
.L_245:
        /*003c*/ 	.word	0x000003f0


	//----- nvinfo : EIATTR_CRS_STACK_SIZE
	.align		4
.L_246:
        /*0040*/ 	.byte	0x04, 0x1e
        /*0042*/ 	.short	(.L_248 - .L_247)
.L_247:
        /*0044*/ 	.word	0x00000000


	//----- nvinfo : EIATTR_CBANK_PARAM_SIZE
	.align		4
.L_248:
        /*0048*/ 	.byte	0x03, 0x19
        /*004a*/ 	.short	0x0010


	//----- nvinfo : EIATTR_PARAM_CBANK
	.align		4
        /*004c*/ 	.byte	0x04, 0x0a
        /*004e*/ 	.short	(.L_250 - .L_249)
	.align		4
.L_249:
        /*0050*/ 	.word	index@(.nv.constant0._Z10sindKernelPdS_)
        /*0054*/ 	.short	0x0380
        /*0056*/ 	.short	0x0010


	//----- nvinfo : EIATTR_SW_WAR
	.align		4
.L_250:
        /*0058*/ 	.byte	0x04, 0x36
        /*005a*/ 	.short	(.L_252 - .L_251)
.L_251:
        /*005c*/ 	.word	0x00000008
.L_252:


//--------------------- .nv.info._Z9sinKernelPfS_ --------------------------
	.section	.nv.info._Z9sinKernelPfS_,"",@"SHT_CUDA_INFO"
	.sectionflags	@""
	.align	4


	//----- nvinfo : EIATTR_CUDA_API_VERSION
	.align		4
        /*0000*/ 	.byte	0x04, 0x37
        /*0002*/ 	.short	(.L_254 - .L_253)
.L_253:
        /*0004*/ 	.word	0x00000082


	//----- nvinfo : EIATTR_KPARAM_INFO
	.align		4
.L_254:
        /*0008*/ 	.byte	0x04, 0x17
        /*000a*/ 	.short	(.L_256 - .L_255)
.L_255:
        /*000c*/ 	.word	0x00000000
        /*0010*/ 	.short	0x0001
        /*0012*/ 	.short	0x0008
        /*0014*/ 	.byte	0x00, 0xf5, 0x21, 0x00


	//----- nvinfo : EIATTR_KPARAM_INFO
	.align		4
.L_256:
        /*0018*/ 	.byte	0x04, 0x17
        /*001a*/ 	.short	(.L_258 - .L_257)
.L_257:
        /*001c*/ 	.word	0x00000000
        /*0020*/ 	.short	0x0000
        /*0022*/ 	.short	0x0000
        /*0024*/ 	.byte	0x00, 0xf5, 0x21, 0x00


	//----- nvinfo : EIATTR_SPARSE_MMA_MASK
	.align		4
.L_258:
        /*0028*/ 	.byte	0x03, 0x50
        /*002a*/ 	.short	0x0000


	//----- nvinfo : EIATTR_MAXREG_COUNT
	.align		4
        /*002c*/ 	.byte	0x03, 0x1b
        /*002e*/ 	.short	0x00ff


	//----- nvinfo : EIATTR_MERCURY_ISA_VERSION
	.align		4
        /*0030*/ 	.byte	0x03, 0x5f
        /*0032*/ 	.short	0x0101


	//----- nvinfo : EIATTR_VRC_CTA_INIT_COUNT
	.align		4
        /*0034*/ 	.byte	0x02, 0x4a
	.zero		1
	.zero		1


	//----- nvinfo : EIATTR_EXIT_INSTR_OFFSETS
	.align		4
        /*0038*/ 	.byte	0x04, 0x1c
        /*003a*/ 	.short	(.L_260 - .L_259)


	//   ....[0]....
.L_259:
        /*003c*/ 	.word	0x00000860


	//----- nvinfo : EIATTR_CRS_STACK_SIZE
	.align		4
.L_260:
        /*0040*/ 	.byte	0x04, 0x1e
        /*0042*/ 	.short	(.L_262 - .L_261)
.L_261:
        /*0044*/ 	.word	0x00000000


	//----- nvinfo : EIATTR_CBANK_PARAM_SIZE
	.align		4
.L_262:
        /*0048*/ 	.byte	0x03, 0x19
        /*004a*/ 	.short	0x0010


	//----- nvinfo : EIATTR_PARAM_CBANK
	.align		4
        /*004c*/ 	.byte	0x04, 0x0a
        /*004e*/ 	.short	(.L_264 - .L_263)
	.align		4
.L_263:
        /*0050*/ 	.word	index@(.nv.constant0._Z9sinKernelPfS_)
        /*0054*/ 	.short	0x0380
        /*0056*/ 	.short	0x0010


	//----- nvinfo : EIATTR_SW_WAR
	.align		4
.L_264:
        /*0058*/ 	.byte	0x04, 0x36
        /*005a*/ 	.short	(.L_266 - .L_265)
.L_265:
        /*005c*/ 	.word	0x00000008
.L_266:


//--------------------- .nv.callgraph             --------------------------
	.section	.nv.callgraph,"",@"SHT_CUDA_CALLGRAPH"
	.align	4
	.sectionentsize	8
	.align		4
        /*0000*/ 	.word	0x00000000
	.align		4
        /*0004*/ 	.word	0xffffffff
	.align		4
        /*0008*/ 	.word	0x00000000
	.align		4
        /*000c*/ 	.word	0xfffffffe
	.align		4
        /*0010*/ 	.word	0x00000000
	.align		4
        /*0014*/ 	.word	0xfffffffd
	.align		4
        /*0018*/ 	.word	0x00000000
	.align		4
        /*001c*/ 	.word	0xfffffffc


//--------------------- .nv.constant4             --------------------------
	.section	.nv.constant4,"a",@progbits
	.align	8
	.align		8
.nv.constant4:
        /*0000*/ 	.dword	__cudart_i2opi_f
	.align		8
        /*0008*/ 	.dword	__cudart_i2opi_d
	.align		8
        /*0010*/ 	.dword	__cudart_sin_cos_coeffs


//--------------------- .text._Z11asinhKernelPdS_ --------------------------
	.section	.text._Z11asinhKernelPdS_,"ax",@progbits
	.align	128
        .global         _Z11asinhKernelPdS_
        .type           _Z11asinhKernelPdS_,@function
        .size           _Z11asinhKernelPdS_,(.L_x_115 - _Z11asinhKernelPdS_)
        .other          _Z11asinhKernelPdS_,@"STO_CUDA_ENTRY STV_DEFAULT"
_Z11asinhKernelPdS_:
.text._Z11asinhKernelPdS_:
[----:B------:R-:W-:Y:S01]  /*0000*/  LDC R1, c[0x0][0x37c] ;  /* 0x0000df00ff017b82 */ /* 0x000fe20000000800 */
[----:B------:R-:W0:Y:S07]  /*0010*/  S2R R0, SR_TID.X ;  /* 0x0000000000007919 */ /* 0x000e2e0000002100 */
[----:B------:R-:W0:Y:S01]  /*0020*/  LDC.64 R4, c[0x0][0x380] ;  /* 0x0000e000ff047b82 */ /* 0x000e220000000a00 */
[----:B------:R-:W1:Y:S01]  /*0030*/  LDCU.64 UR4, c[0x0][0x358] ;  /* 0x00006b00ff0477ac */ /* 0x000e620008000a00 */
[----:B0-----:R-:W-:-:S06]  /*0040*/  IMAD.WIDE.U32 R4, R0, 0x8, R4 ;  /* 0x0000000800047825 */ /* 0x001fcc00078e0004 */
[----:B-1----:R-:W2:Y:S01]  /*0050*/  LDG.E.64 R4, desc[UR4][R4.64] ;  /* 0x0000000404047981 */ /* 0x002ea2000c1e1b00 */
[----:B------:R-:W-:Y:S01]  /*0060*/  IMAD.MOV.U32 R6, RZ, RZ, RZ ;  /* 0x000000ffff067224 */ /* 0x000fe200078e00ff */
[----:B------:R-:W-:Y:S01]  /*0070*/  BSSY.RECONVERGENT B0, `(.L_x_0) ;  /* 0x000009d000007945 */ /* 0x000fe20003800200 */
[----:B------:R-:W-:Y:S02]  /*0080*/  IMAD.MOV.U32 R10, RZ, RZ, 0x0 ;  /* 0x00000000ff0a7424 */ /* 0x000fe400078e00ff */
[----:B------:R-:W-:Y:S01]  /*0090*/  IMAD.MOV.U32 R11, RZ, RZ, 0x3fd80000 ;  /* 0x3fd80000ff0b7424 */ /* 0x000fe200078e00ff */
[----:B--2---:R-:W-:-:S06]  /*00a0*/  DFMA R2, R4, R4, 1 ;  /* 0x3ff000000402742b */ /* 0x004fcc0000000004 */
[----:B------:R-:W0:Y:S02]  /*00b0*/  MUFU.RSQ64H R7, R3 ;  /* 0x0000000300077308 */ /* 0x000e240000001c00 */
[----:B0-----:R-:W-:-:S08]  /*00c0*/  DMUL R8, R6, R6 ;  /* 0x0000000606087228 */ /* 0x001fd00000000000 */
[----:B------:R-:W-:-:S08]  /*00d0*/  DFMA R8, R2, -R8, 1 ;  /* 0x3ff000000208742b */ /* 0x000fd00000000808 */
[----:B------:R-:W-:Y:S02]  /*00e0*/  DFMA R10, R8, R10, 0.5 ;  /* 0x3fe00000080a742b */ /* 0x000fe4000000000a */
[----:B------:R-:W-:-:S08]  /*00f0*/  DMUL R8, R6, R8 ;  /* 0x0000000806087228 */ /* 0x000fd00000000000 */
[----:B------:R-:W-:-:S08]  /*0100*/  DFMA R8, R10, R8, R6 ;  /* 0x000000080a08722b */ /* 0x000fd00000000006 */
[----:B------:R-:W-:-:S06]  /*0110*/  DFMA R10, R2, R8, 1 ;  /* 0x3ff00000020a742b */ /* 0x000fcc0000000008 */
[----:B------:R-:W0:Y:S02]  /*0120*/  MUFU.RCP64H R7, R11 ;  /* 0x0000000b00077308 */ /* 0x000e240000001800 */
[----:B0-----:R-:W-:-:S08]  /*0130*/  DFMA R2, -R10, R6, 1 ;  /* 0x3ff000000a02742b */ /* 0x001fd00000000106 */
[----:B------:R-:W-:-:S08]  /*0140*/  DFMA R2, R2, R2, R2 ;  /* 0x000000020202722b */ /* 0x000fd00000000002 */
[----:B------:R-:W-:Y:S01]  /*0150*/  DFMA R2, R6, R2, R6 ;  /* 0x000000020602722b */ /* 0x000fe20000000006 */
[----:B------:R-:W-:Y:S01]  /*0160*/  LOP3.LUT R7, R5, 0x7fffffff, RZ, 0xc0, !PT ;  /* 0x7fffffff05077812 */ /* 0x000fe200078ec0ff */
[----:B------:R-:W-:-:S03]  /*0170*/  IMAD.MOV.U32 R6, RZ, RZ, R4 ;  /* 0x000000ffff067224 */ /* 0x000fc600078e0004 */
[----:B------:R-:W-:-:S03]  /*0180*/  ISETP.GT.U32.AND P1, PT, R7, 0x43dfffff, PT ;  /* 0x43dfffff0700780c */ /* 0x000fc60003f24070 */
[----:B------:R-:W-:-:S08]  /*0190*/  DMUL R2, R6, R2 ;  /* 0x0000000206027228 */ /* 0x000fd00000000000 */
[----:B------:R-:W-:-:S10]  /*01a0*/  DFMA R2, R6, R2, R6 ;  /* 0x000000020602722b */ /* 0x000fd40000000006 */
[----:B------:R-:W-:Y:S02]  /*01b0*/  FSEL R9, R7, R3, P1 ;  /* 0x0000000307097208 */ /* 0x000fe40000800000 */
[----:B------:R-:W-:Y:S02]  /*01c0*/  FSEL R8, R4, R2, P1 ;  /* 0x0000000204087208 */ /* 0x000fe40000800000 */
[----:B------:R-:W-:-:S04]  /*01d0*/  FSETP.GT.AND P0, PT, R9, -1.6999999284744262695, PT ;  /* 0xbfd999990900780b */ /* 0x000fc80003f04000 */
[----:B------:R-:W-:-:S13]  /*01e0*/  FSETP.GEU.OR P0, PT, R9, 1.7916666269302368164, !P0 ;  /* 0x3fe555550900780b */ /* 0x000fda000470e400 */
[----:B------:R-:W-:Y:S05]  /*01f0*/  @P0 BRA `(.L_x_1) ;  /* 0x0000000000c40947 */ /* 0x000fea0003800000 */
[----:B------:R-:W-:Y:S01]  /*0200*/  DADD R24, R8, 2 ;  /* 0x4000000008187429 */ /* 0x000fe20000000000 */
[----:B------:R-:W-:Y:S01]  /*0210*/  IMAD.MOV.U32 R2, RZ, RZ, 0x1 ;  /* 0x00000001ff027424 */ /* 0x000fe200078e00ff */
[----:B------:R-:W-:Y:S01]  /*0220*/  FSETP.GEU.AND P1, PT, |R9|, 6.5827683646048100446e-37, PT ;  /* 0x036000000900780b */ /* 0x000fe20003f2e200 */
[----:B------:R-:W-:Y:S03]  /*0230*/  BSSY.RECONVERGENT B1, `(.L_x_2) ;  /* 0x000000f000017945 */ /* 0x000fe60003800200 */
[----:B------:R-:W0:Y:S02]  /*0240*/  MUFU.RCP64H R3, R25 ;  /* 0x0000001900037308 */ /* 0x000e240000001800 */
[----:B0-----:R-:W-:-:S08]  /*0250*/  DFMA R10, -R24, R2, 1 ;  /* 0x3ff00000180a742b */ /* 0x001fd00000000102 */
[----:B------:R-:W-:-:S08]  /*0260*/  DFMA R10, R10, R10, R10 ;  /* 0x0000000a0a0a722b */ /* 0x000fd0000000000a */
[----:B------:R-:W-:-:S08]  /*0270*/  DFMA R10, R2, R10, R2 ;  /* 0x0000000a020a722b */ /* 0x000fd00000000002 */
[----:B------:R-:W-:-:S08]  /*0280*/  DFMA R2, -R24, R10, 1 ;  /* 0x3ff000001802742b */ /* 0x000fd0000000010a */
[----:B------:R-:W-:-:S08]  /*0290*/  DFMA R2, R10, R2, R10 ;  /* 0x000000020a02722b */ /* 0x000fd0000000000a */
[----:B------:R-:W-:-:S08]  /*02a0*/  DMUL R10, R8, R2 ;  /* 0x00000002080a7228 */ /* 0x000fd00000000000 */
[----:B------:R-:W-:-:S08]  /*02b0*/  DFMA R12, -R24, R10, R8 ;  /* 0x0000000a180c722b */ /* 0x000fd00000000108 */
[----:B------:R-:W-:-:S10]  /*02c0*/  DFMA R2, R2, R12, R10 ;  /* 0x0000000c0202722b */ /* 0x000fd4000000000a */
[----:B------:R-:W-:-:S05]  /*02d0*/  FFMA R10, RZ, R25, R3 ;  /* 0x00000019ff0a7223 */ /* 0x000fca0000000003 */
[----:B------:R-:W-:-:S13]  /*02e0*/  FSETP.GT.AND P0, PT, |R10|, 1.469367938527859385e-39, PT ;  /* 0x001000000a00780b */ /* 0x000fda0003f04200 */
[----:B------:R-:W-:Y:S05]  /*02f0*/  @P0 BRA P1, `(.L_x_3) ;  /* 0x0000000000080947 */ /* 0x000fea0000800000 */
[----:B------:R-:W-:-:S07]  /*0300*/  MOV R14, 0x320 ;  /* 0x00000320000e7802 */ /* 0x000fce0000000f00 */
[----:B------:R-:W-:Y:S05]  /*0310*/  CALL.REL.NOINC `($__internal_0_$__cuda_sm20_div_rn_f64_full) ;  /* 0x0000000400f87944 */ /* 0x000fea0003c00000 */
.L_x_3:
[----:B------:R-:W-:Y:S05]  /*0320*/  BSYNC.RECONVERGENT B1 ;  /* 0x0000000000017941 */ /* 0x000fea0003800200 */
.L_x_2:
[----:B------:R-:W-:Y:S01]  /*0330*/  DMUL R10, R8, -R2 ;  /* 0x80000002080a7228 */ /* 0x000fe20000000000 */
[----:B------:R-:W-:Y:S01]  /*0340*/  IMAD.MOV.U32 R14, RZ, RZ, -0x314d23bc ;  /* 0xceb2dc44ff0e7424 */ /* 0x000fe200078e00ff */
[----:B------:R-:W-:Y:S01]  /*0350*/  UMOV UR6, 0x2fbe14b5 ;  /* 0x2fbe14b500067882 */ /* 0x000fe20000000000 */
[----:B------:R-:W-:Y:S01]  /*0360*/  IMAD.MOV.U32 R15, RZ, RZ, 0x3ed087ff ;  /* 0x3ed087ffff0f7424 */ /* 0x000fe200078e00ff */
[----:B------:R-:W-:-:S04]  /*0370*/  UMOV UR7, 0x3eb372fb ;  /* 0x3eb372fb00077882 */ /* 0x000fc80000000000 */
[----:B------:R-:W-:-:S08]  /*0380*/  DADD R2, R8, R10 ;  /* 0x0000000008027229 */ /* 0x000fd0000000000a */
[----:B------:R-:W-:-:S08]  /*0390*/  DMUL R12, R2, R2 ;  /* 0x00000002020c7228 */ /* 0x000fd00000000000 */
[----:B------:R-:W-:Y:S01]  /*03a0*/  DFMA R14, R12, UR6, R14 ;  /* 0x000000060c0e7c2b */ /* 0x000fe2000800000e */
[----:B------:R-:W-:Y:S01]  /*03b0*/  UMOV UR6, 0x890f468c ;  /* 0x890f468c00067882 */ /* 0x000fe20000000000 */
[----:B------:R-:W-:-:S06]  /*03c0*/  UMOV UR7, 0x3ef3b9ff ;  /* 0x3ef3b9ff00077882 */ /* 0x000fcc0000000000 */
[----:B------:R-:W-:Y:S01]  /*03d0*/  DFMA R14, R12, R14, UR6 ;  /* 0x000000060c0e7e2b */ /* 0x000fe2000800000e */
        /* <DEDUP_REMOVED lines=14> */
[----:B------:R-:W-:-:S08]  /*04c0*/  DFMA R14, R12, R14, UR6 ;  /* 0x000000060c0e7e2b */ /* 0x000fd0000800000e */
[----:B------:R-:W-:-:S08]  /*04d0*/  DMUL R14, R12, R14 ;  /* 0x0000000e0c0e7228 */ /* 0x000fd00000000000 */
[----:B------:R-:W-:-:S08]  /*04e0*/  DFMA R14, R2, R14, R10 ;  /* 0x0000000e020e722b */ /* 0x000fd0000000000a */
[----:B------:R-:W-:Y:S01]  /*04f0*/  DADD R8, R8, R14 ;  /* 0x0000000008087229 */ /* 0x000fe2000000000e */
[----:B------:R-:W-:Y:S10]  /*0500*/  BRA `(.L_x_4) ;  /* 0x00000004004c7947 */ /* 0x000ff40003800000 */
.L_x_1:
[----:B------:R-:W-:-:S10]  /*0510*/  DADD R8, R8, 1 ;  /* 0x3ff0000008087429 */ /* 0x000fd40000000000 */
[----:B------:R-:W-:Y:S01]  /*0520*/  ISETP.GT.AND P0, PT, R9, 0xfffff, PT ;  /* 0x000fffff0900780c */ /* 0x000fe20003f04270 */
[----:B------:R-:W-:Y:S02]  /*0530*/  IMAD.MOV.U32 R10, RZ, RZ, R8 ;  /* 0x000000ffff0a7224 */ /* 0x000fe400078e0008 */
[--C-:B------:R-:W-:Y:S02]  /*0540*/  IMAD.MOV.U32 R11, RZ, RZ, R9.reuse ;  /* 0x000000ffff0b7224 */ /* 0x100fe400078e0009 */
[----:B------:R-:W-:-:S08]  /*0550*/  IMAD.MOV.U32 R3, RZ, RZ, R9 ;  /* 0x000000ffff037224 */ /* 0x000fd000078e0009 */
[----:B------:R-:W-:-:S10]  /*0560*/  @!P0 DMUL R10, R10, 1.80143985094819840000e+16 ;  /* 0x435000000a0a8828 */ /* 0x000fd40000000000 */
[----:B------:R-:W-:Y:S02]  /*0570*/  @!P0 IMAD.MOV.U32 R3, RZ, RZ, R11 ;  /* 0x000000ffff038224 */ /* 0x000fe400078e000b */
[----:B------:R-:W-:Y:S02]  /*0580*/  @!P0 IMAD.MOV.U32 R8, RZ, RZ, R10 ;  /* 0x000000ffff088224 */ /* 0x000fe400078e000a */
[----:B------:R-:W-:-:S05]  /*0590*/  VIADD R2, R3, 0xffffffff ;  /* 0xffffffff03027836 */ /* 0x000fca0000000000 */
[----:B------:R-:W-:Y:S01]  /*05a0*/  ISETP.GT.U32.AND P1, PT, R2, 0x7feffffe, PT ;  /* 0x7feffffe0200780c */ /* 0x000fe20003f24070 */
[----:B------:R-:W-:Y:S02]  /*05b0*/  IMAD.MOV.U32 R2, RZ, RZ, -0x3ff ;  /* 0xfffffc01ff027424 */ /* 0x000fe400078e00ff */
[----:B------:R-:W-:-:S10]  /*05c0*/  @!P0 IMAD.MOV.U32 R2, RZ, RZ, -0x435 ;  /* 0xfffffbcbff028424 */ /* 0x000fd400078e00ff */
[----:B------:R-:W-:Y:S05]  /*05d0*/  @P1 BRA `(.L_x_5) ;  /* 0x0000000400001947 */ /* 0x000fea0003800000 */
[----:B------:R-:W-:Y:S01]  /*05e0*/  LOP3.LUT R9, R3, 0xfffff, RZ, 0xc0, !PT ;  /* 0x000fffff03097812 */ /* 0x000fe200078ec0ff */
[----:B------:R-:W-:Y:S01]  /*05f0*/  IMAD.MOV.U32 R10, RZ, RZ, RZ ;  /* 0x000000ffff0a7224 */ /* 0x000fe200078e00ff */
[----:B------:R-:W-:Y:S01]  /*0600*/  UMOV UR6, 0x3ae80f1e ;  /* 0x3ae80f1e00067882 */ /* 0x000fe20000000000 */
[----:B------:R-:W-:Y:S01]  /*0610*/  IMAD.MOV.U32 R18, RZ, RZ, -0x748574fc ;  /* 0x8b7a8b04ff127424 */ /* 0x000fe200078e00ff */
[----:B------:R-:W-:Y:S01]  /*0620*/  LOP3.LUT R9, R9, 0x3ff00000, RZ, 0xfc, !PT ;  /* 0x3ff0000009097812 */ /* 0x000fe200078efcff */
[----:B------:R-:W-:Y:S01]  /*0630*/  IMAD.MOV.U32 R19, RZ, RZ, 0x3ed0ee25 ;  /* 0x3ed0ee25ff137424 */ /* 0x000fe200078e00ff */
[----:B------:R-:W-:Y:S01]  /*0640*/  UMOV UR7, 0x3eb1380b ;  /* 0x3eb1380b00077882 */ /* 0x000fe20000000000 */
[----:B------:R-:W-:Y:S01]  /*0650*/  LEA.HI R20, R3, R2, RZ, 0xc ;  /* 0x0000000203147211 */ /* 0x000fe200078f60ff */
[----:B------:R-:W-:Y:S01]  /*0660*/  IMAD.MOV.U32 R21, RZ, RZ, 0x43300000 ;  /* 0x43300000ff157424 */ /* 0x000fe200078e00ff */
[----:B------:R-:W-:Y:S01]  /*0670*/  ISETP.GE.U32.AND P0, PT, R9, 0x3ff6a09f, PT ;  /* 0x3ff6a09f0900780c */ /* 0x000fe20003f06070 */
[----:B------:R-:W-:Y:S01]  /*0680*/  UMOV UR8, 0x80000000 ;  /* 0x8000000000087882 */ /* 0x000fe20000000000 */
[----:B------:R-:W-:-:S11]  /*0690*/  UMOV UR9, 0x43300000 ;  /* 0x4330000000097882 */ /* 0x000fd60000000000 */
[----:B------:R-:W-:Y:S02]  /*06a0*/  @P0 VIADD R11, R9, 0xfff00000 ;  /* 0xfff00000090b0836 */ /* 0x000fe40000000000 */
[----:B------:R-:W-:Y:S02]  /*06b0*/  @P0 VIADD R20, R20, 0x1 ;  /* 0x0000000114140836 */ /* 0x000fe40000000000 */
[----:B------:R-:W-:-:S03]  /*06c0*/  @P0 IMAD.MOV.U32 R9, RZ, RZ, R11 ;  /* 0x000000ffff090224 */ /* 0x000fc600078e000b */
[----:B------:R-:W-:-:S03]  /*06d0*/  LOP3.LUT R20, R20, 0x80000000, RZ, 0x3c, !PT ;  /* 0x8000000014147812 */ /* 0x000fc600078e3cff */
[C---:B------:R-:W-:Y:S02]  /*06e0*/  DADD R16, R8.reuse, 1 ;  /* 0x3ff0000008107429 */ /* 0x040fe40000000000 */
[----:B------:R-:W-:-:S04]  /*06f0*/  DADD R8, R8, -1 ;  /* 0xbff0000008087429 */ /* 0x000fc80000000000 */
[----:B------:R-:W0:Y:S02]  /*0700*/  MUFU.RCP64H R11, R17 ;  /* 0x00000011000b7308 */ /* 0x000e240000001800 */
[----:B0-----:R-:W-:-:S08]  /*0710*/  DFMA R12, -R16, R10, 1 ;  /* 0x3ff00000100c742b */ /* 0x001fd0000000010a */
[----:B------:R-:W-:-:S08]  /*0720*/  DFMA R12, R12, R12, R12 ;  /* 0x0000000c0c0c722b */ /* 0x000fd0000000000c */
[----:B------:R-:W-:-:S08]  /*0730*/  DFMA R10, R10, R12, R10 ;  /* 0x0000000c0a0a722b */ /* 0x000fd0000000000a */
[----:B------:R-:W-:-:S08]  /*0740*/  DMUL R12, R8, R10 ;  /* 0x0000000a080c7228 */ /* 0x000fd00000000000 */
[----:B------:R-:W-:-:S08]  /*0750*/  DFMA R12, R8, R10, R12 ;  /* 0x0000000a080c722b */ /* 0x000fd0000000000c */
[----:B------:R-:W-:Y:S02]  /*0760*/  DMUL R14, R12, R12 ;  /* 0x0000000c0c0e7228 */ /* 0x000fe40000000000 */
[----:B------:R-:W-:-:S06]  /*0770*/  DADD R2, R8, -R12 ;  /* 0x0000000008027229 */ /* 0x000fcc000000080c */
[----:B------:R-:W-:Y:S01]  /*0780*/  DFMA R16, R14, UR6, R18 ;  /* 0x000000060e107c2b */ /* 0x000fe20008000012 */
[----:B------:R-:W-:Y:S01]  /*0790*/  UMOV UR6, 0x9f02676f ;  /* 0x9f02676f00067882 */ /* 0x000fe20000000000 */
[----:B------:R-:W-:Y:S01]  /*07a0*/  UMOV UR7, 0x3ef3b266 ;  /* 0x3ef3b26600077882 */ /* 0x000fe20000000000 */
[----:B------:R-:W-:Y:S02]  /*07b0*/  DADD R18, R2, R2 ;  /* 0x0000000002127229 */ /* 0x000fe40000000002 */
[----:B------:R-:W-:Y:S01]  /*07c0*/  DADD R2, R20, -UR8 ;  /* 0x8000000814027e29 */ /* 0x000fe20008000000 */
[----:B------:R-:W-:Y:S01]  /*07d0*/  UMOV UR8, 0xfefa39ef ;  /* 0xfefa39ef00087882 */ /* 0x000fe20000000000 */
[----:B------:R-:W-:Y:S01]  /*07e0*/  UMOV UR9, 0x3fe62e42 ;  /* 0x3fe62e4200097882 */ /* 0x000fe20000000000 */
[----:B------:R-:W-:Y:S01]  /*07f0*/  DFMA R16, R14, R16, UR6 ;  /* 0x000000060e107e2b */ /* 0x000fe20008000010 */
[----:B------:R-:W-:Y:S01]  /*0800*/  UMOV UR6, 0xa9ab0956 ;  /* 0xa9ab095600067882 */ /* 0x000fe20000000000 */
[----:B------:R-:W-:Y:S01]  /*0810*/  UMOV UR7, 0x3f1745cb ;  /* 0x3f1745cb00077882 */ /* 0x000fe20000000000 */
[----:B------:R-:W-:-:S02]  /*0820*/  DFMA R18, R8, -R12, R18 ;  /* 0x8000000c0812722b */ /* 0x000fc40000000012 */
[----:B------:R-:W-:-:S03]  /*0830*/  DFMA R8, R2, UR8, R12 ;  /* 0x0000000802087c2b */ /* 0x000fc6000800000c */
[----:B------:R-:W-:Y:S01]  /*0840*/  DFMA R16, R14, R16, UR6 ;  /* 0x000000060e107e2b */ /* 0x000fe20008000010 */
[----:B------:R-:W-:Y:S01]  /*0850*/  UMOV UR6, 0x2d1b5154 ;  /* 0x2d1b515400067882 */ /* 0x000fe20000000000 */
[----:B------:R-:W-:Y:S01]  /*0860*/  UMOV UR7, 0x3f3c71c7 ;  /* 0x3f3c71c700077882 */ /* 0x000fe20000000000 */
[----:B------:R-:W-:-:S05]  /*0870*/  DMUL R18, R10, R18 ;  /* 0x000000120a127228 */ /* 0x000fca0000000000 */
        /* <DEDUP_REMOVED lines=11> */
[----:B------:R-:W-:Y:S02]  /*0930*/  UMOV UR7, 0x3fe62e42 ;  /* 0x3fe62e4200077882 */ /* 0x000fe40000000000 */
[----:B------:R-:W-:Y:S01]  /*0940*/  DFMA R20, R2, -UR6, R8 ;  /* 0x8000000602147c2b */ /* 0x000fe20008000008 */
[----:B------:R-:W-:Y:S01]  /*0950*/  UMOV UR6, 0x3b39803f ;  /* 0x3b39803f00067882 */ /* 0x000fe20000000000 */
[----:B------:R-:W-:Y:S02]  /*0960*/  UMOV UR7, 0x3c7abc9e ;  /* 0x3c7abc9e00077882 */ /* 0x000fe40000000000 */
[----:B------:R-:W-:-:S04]  /*0970*/  DMUL R16, R14, R16 ;  /* 0x000000100e107228 */ /* 0x000fc80000000000 */
[----:B------:R-:W-:-:S04]  /*0980*/  DADD R20, -R12, R20 ;  /* 0x000000000c147229 */ /* 0x000fc80000000114 */
[----:B------:R-:W-:-:S08]  /*0990*/  DFMA R16, R12, R16, R18 ;  /* 0x000000100c10722b */ /* 0x000fd00000000012 */
[----:B------:R-:W-:-:S08]  /*09a0*/  DADD R16, R16, -R20 ;  /* 0x0000000010107229 */ /* 0x000fd00000000814 */
[----:B------:R-:W-:-:S08]  /*09b0*/  DFMA R16, R2, UR6, R16 ;  /* 0x0000000602107c2b */ /* 0x000fd00008000010 */
[----:B------:R-:W-:Y:S01]  /*09c0*/  DADD R8, R8, R16 ;  /* 0x0000000008087229 */ /* 0x000fe20000000010 */
[----:B------:R-:W-:Y:S10]  /*09d0*/  BRA `(.L_x_4) ;  /* 0x0000000000187947 */ /* 0x000ff40003800000 */
.L_x_5:
[----:B------:R-:W-:Y:S01]  /*09e0*/  IMAD.MOV.U32 R2, RZ, RZ, 0x0 ;  /* 0x00000000ff027424 */ /* 0x000fe200078e00ff */
[----:B------:R-:W-:Y:S01]  /*09f0*/  LOP3.LUT P0, RZ, R11, 0x7fffffff, RZ, 0xc0, !PT ;  /* 0x7fffffff0bff7812 */ /* 0x000fe2000780c0ff */
[----:B------:R-:W-:-:S06]  /*0a00*/  IMAD.MOV.U32 R3, RZ, RZ, 0x7ff00000 ;  /* 0x7ff00000ff037424 */ /* 0x000fcc00078e00ff */
[----:B------:R-:W-:-:S10]  /*0a10*/  DFMA R2, R10, R2, +INF ;  /* 0x7ff000000a02742b */ /* 0x000fd40000000002 */
[----:B------:R-:W-:Y:S02]  /*0a20*/  FSEL R8, R2, RZ, P0 ;  /* 0x000000ff02087208 */ /* 0x000fe40000000000 */
[----:B------:R-:W-:-:S07]  /*0a30*/  FSEL R9, R3, -QNAN , P0 ;  /* 0xfff0000003097808 */ /* 0x000fce0000000000 */
.L_x_4:
[----:B------:R-:W-:Y:S05]  /*0a40*/  BSYNC.RECONVERGENT B0 ;  /* 0x0000000000007941 */ /* 0x000fea0003800200 */
.L_x_0:
[----:B------:R-:W0:Y:S01]  /*0a50*/  LDC.64 R10, c[0x0][0x388] ;  /* 0x0000e200ff0a7b82 */ /* 0x000e220000000a00 */
[----:B------:R-:W-:Y:S01]  /*0a60*/  UMOV UR6, 0xfefa39ef ;  /* 0xfefa39ef00067882 */ /* 0x000fe20000000000 */
[----:B------:R-:W-:Y:S01]  /*0a70*/  UMOV UR7, 0x3fe62e42 ;  /* 0x3fe62e4200077882 */ /* 0x000fe20000000000 */
[----:B------:R-:W-:Y:S01]  /*0a80*/  ISETP.GT.U32.AND P0, PT, R7, 0x43dfffff, PT ;  /* 0x43dfffff0700780c */ /* 0x000fe20003f04070 */
[----:B------:R-:W-:-:S10]  /*0a90*/  DADD R2, R8, UR6 ;  /* 0x0000000608027e29 */ /* 0x000fd40008000000 */
[----:B------:R-:W-:Y:S02]  /*0aa0*/  FSEL R3, R3, R9, P0 ;  /* 0x0000000903037208 */ /* 0x000fe40000000000 */
[----:B------:R-:W-:Y:S02]  /*0ab0*/  FSEL R2, R2, R8, P0 ;  /* 0x0000000802027208 */ /* 0x000fe40000000000 */
[----:B------:R-:W-:Y:S01]  /*0ac0*/  LOP3.LUT R3, R3, 0x80000000, R5, 0xb8, !PT ;  /* 0x8000000003037812 */ /* 0x000fe200078eb805 */
[----:B0-----:R-:W-:-:S05]  /*0ad0*/  IMAD.WIDE.U32 R4, R0, 0x8, R10 ;  /* 0x0000000800047825 */ /* 0x001fca00078e000a */
[----:B------:R-:W-:Y:S01]  /*0ae0*/  STG.E.64 desc[UR4][R4.64], R2 ;  /* 0x0000000204007986 */ /* 0x000fe2000c101b04 */
[----:B------:R-:W-:Y:S05]  /*0af0*/  EXIT ;  /* 0x000000000000794d */ /* 0x000fea0003800000 */
        .weak           $__internal_0_$__cuda_sm20_div_rn_f64_full
        .type           $__internal_0_$__cuda_sm20_div_rn_f64_full,@function
        .size           $__internal_0_$__cuda_sm20_div_rn_f64_full,(.L_x_115 - $__internal_0_$__cuda_sm20_div_rn_f64_full)
$__internal_0_$__cuda_sm20_div_rn_f64_full:
[C---:B------:R-:W-:Y:S01]  /*0b00*/  FSETP.GEU.AND P0, PT, |R25|.reuse, 1.469367938527859385e-39, PT ;  /* 0x001000001900780b */ /* 0x040fe20003f0e200 */
[--C-:B------:R-:W-:Y:S01]  /*0b10*/  IMAD.MOV.U32 R10, RZ, RZ, R24.reuse ;  /* 0x000000ffff0a7224 */ /* 0x100fe200078e0018 */
[----:B------:R-:W-:Y:S01]  /*0b20*/  LOP3.LUT R2, R25, 0x800fffff, RZ, 0xc0, !PT ;  /* 0x800fffff19027812 */ /* 0x000fe200078ec0ff */
[----:B------:R-:W-:Y:S01]  /*0b30*/  IMAD.MOV.U32 R11, RZ, RZ, R25 ;  /* 0x000000ffff0b7224 */ /* 0x000fe200078e0019 */
[C---:B------:R-:W-:Y:S01]  /*0b40*/  FSETP.GEU.AND P2, PT, |R9|.reuse, 1.469367938527859385e-39, PT ;  /* 0x001000000900780b */ /* 0x040fe20003f4e200 */
[----:B------:R-:W-:Y:S01]  /*0b50*/  IMAD.MOV.U32 R18, RZ, RZ, 0x1 ;  /* 0x00000001ff127424 */ /* 0x000fe200078e00ff */
[----:B------:R-:W-:Y:S01]  /*0b60*/  LOP3.LUT R3, R2, 0x3ff00000, RZ, 0xfc, !PT ;  /* 0x3ff0000002037812 */ /* 0x000fe200078efcff */
[----:B------:R-:W-:Y:S01]  /*0b70*/  IMAD.MOV.U32 R2, RZ, RZ, R24 ;  /* 0x000000ffff027224 */ /* 0x000fe200078e0018 */
[----:B------:R-:W-:Y:S01]  /*0b80*/  LOP3.LUT R15, R9, 0x7ff00000, RZ, 0xc0, !PT ;  /* 0x7ff00000090f7812 */ /* 0x000fe200078ec0ff */
[----:B------:R-:W-:Y:S01]  /*0b90*/  BSSY.RECONVERGENT B2, `(.L_x_6) ;  /* 0x0000050000027945 */ /* 0x000fe20003800200 */
[----:B------:R-:W-:-:S03]  /*0ba0*/  LOP3.LUT R24, R25, 0x7ff00000, RZ, 0xc0, !PT ;  /* 0x7ff0000019187812 */ /* 0x000fc600078ec0ff */
[----:B------:R-:W-:Y:S01]  /*0bb0*/  @!P0 DMUL R2, R10, 8.98846567431157953865e+307 ;  /* 0x7fe000000a028828 */ /* 0x000fe20000000000 */
[----:B------:R-:W-:-:S03]  /*0bc0*/  ISETP.GE.U32.AND P1, PT, R15, R24, PT ;  /* 0x000000180f00720c */ /* 0x000fc60003f26070 */
[----:B------:R-:W-:Y:S01]  /*0bd0*/  @!P2 LOP3.LUT R16, R11, 0x7ff00000, RZ, 0xc0, !PT ;  /* 0x7ff000000b10a812 */ /* 0x000fe200078ec0ff */
[----:B------:R-:W-:Y:S01]  /*0be0*/  @!P2 IMAD.MOV.U32 R22, RZ, RZ, RZ ;  /* 0x000000ffff16a224 */ /* 0x000fe200078e00ff */
[----:B------:R-:W0:Y:S02]  /*0bf0*/  MUFU.RCP64H R19, R3 ;  /* 0x0000000300137308 */ /* 0x000e240000001800 */
[----:B------:R-:W-:Y:S01]  /*0c00*/  @!P2 ISETP.GE.U32.AND P3, PT, R15, R16, PT ;  /* 0x000000100f00a20c */ /* 0x000fe20003f66070 */
[----:B------:R-:W-:Y:S01]  /*0c10*/  IMAD.MOV.U32 R16, RZ, RZ, 0x1ca00000 ;  /* 0x1ca00000ff107424 */ /* 0x000fe200078e00ff */
[----:B------:R-:W-:-:S04]  /*0c20*/  @!P0 LOP3.LUT R24, R3, 0x7ff00000, RZ, 0xc0, !PT ;  /* 0x7ff0000003188812 */ /* 0x000fc800078ec0ff */
[----:B------:R-:W-:-:S04]  /*0c30*/  @!P2 SEL R17, R16, 0x63400000, !P3 ;  /* 0x634000001011a807 */ /* 0x000fc80005800000 */
[----:B------:R-:W-:-:S04]  /*0c40*/  @!P2 LOP3.LUT R17, R17, 0x80000000, R9, 0xf8, !PT ;  /* 0x800000001111a812 */ /* 0x000fc800078ef809 */
[----:B------:R-:W-:Y:S01]  /*0c50*/  @!P2 LOP3.LUT R23, R17, 0x100000, RZ, 0xfc, !PT ;  /* 0x001000001117a812 */ /* 0x000fe200078efcff */
[----:B0-----:R-:W-:Y:S01]  /*0c60*/  DFMA R12, R18, -R2, 1 ;  /* 0x3ff00000120c742b */ /* 0x001fe20000000802 */
[----:B------:R-:W-:-:S07]  /*0c70*/  IMAD.MOV.U32 R17, RZ, RZ, R15 ;  /* 0x000000ffff117224 */ /* 0x000fce00078e000f */
[----:B------:R-:W-:-:S08]  /*0c80*/  DFMA R12, R12, R12, R12 ;  /* 0x0000000c0c0c722b */ /* 0x000fd0000000000c */
[----:B------:R-:W-:Y:S01]  /*0c90*/  DFMA R18, R18, R12, R18 ;  /* 0x0000000c1212722b */ /* 0x000fe20000000012 */
[----:B------:R-:W-:Y:S01]  /*0ca0*/  SEL R13, R16, 0x63400000, !P1 ;  /* 0x63400000100d7807 */ /* 0x000fe20004800000 */
[----:B------:R-:W-:-:S03]  /*0cb0*/  IMAD.MOV.U32 R12, RZ, RZ, R8 ;  /* 0x000000ffff0c7224 */ /* 0x000fc600078e0008 */
[----:B------:R-:W-:-:S03]  /*0cc0*/  LOP3.LUT R13, R13, 0x800fffff, R9, 0xf8, !PT ;  /* 0x800fffff0d0d7812 */ /* 0x000fc600078ef809 */
[----:B------:R-:W-:-:S03]  /*0cd0*/  DFMA R20, R18, -R2, 1 ;  /* 0x3ff000001214742b */ /* 0x000fc60000000802 */
[----:B------:R-:W-:-:S05]  /*0ce0*/  @!P2 DFMA R12, R12, 2, -R22 ;  /* 0x400000000c0ca82b */ /* 0x000fca0000000816 */
[----:B------:R-:W-:-:S05]  /*0cf0*/  DFMA R20, R18, R20, R18 ;  /* 0x000000141214722b */ /* 0x000fca0000000012 */
[----:B------:R-:W-:-:S03]  /*0d00*/  @!P2 LOP3.LUT R17, R13, 0x7ff00000, RZ, 0xc0, !PT ;  /* 0x7ff000000d11a812 */ /* 0x000fc600078ec0ff */
[----:B------:R-:W-:Y:S02]  /*0d10*/  DMUL R18, R20, R12 ;  /* 0x0000000c14127228 */ /* 0x000fe40000000000 */
[----:B------:R-:W-:-:S05]  /*0d20*/  VIADD R25, R17, 0xffffffff ;  /* 0xffffffff11197836 */ /* 0x000fca0000000000 */
[----:B------:R-:W-:Y:S01]  /*0d30*/  ISETP.GT.U32.AND P0, PT, R25, 0x7feffffe, PT ;  /* 0x7feffffe1900780c */ /* 0x000fe20003f04070 */
[----:B------:R-:W-:Y:S01]  /*0d40*/  VIADD R25, R24, 0xffffffff ;  /* 0xffffffff18197836 */ /* 0x000fe20000000000 */
[----:B------:R-:W-:-:S04]  /*0d50*/  DFMA R22, R18, -R2, R12 ;  /* 0x800000021216722b */ /* 0x000fc8000000000c */
[----:B------:R-:W-:-:S04]  /*0d60*/  ISETP.GT.U32.OR P0, PT, R25, 0x7feffffe, P0 ;  /* 0x7feffffe1900780c */ /* 0x000fc80000704470 */
[----:B------:R-:W-:-:S09]  /*0d70*/  DFMA R22, R20, R22, R18 ;  /* 0x000000161416722b */ /* 0x000fd20000000012 */
[----:B------:R-:W-:Y:S05]  /*0d80*/  @P0 BRA `(.L_x_7) ;  /* 0x00000000006c0947 */ /* 0x000fea0003800000 */
[----:B------:R-:W-:-:S04]  /*0d90*/  LOP3.LUT R18, R11, 0x7ff00000, RZ, 0xc0, !PT ;  /* 0x7ff000000b127812 */ /* 0x000fc800078ec0ff */
[CC--:B------:R-:W-:Y:S02]  /*0da0*/  VIADDMNMX R17, R15.reuse, -R18.reuse, 0xb9600000, !PT ;  /* 0xb96000000f117446 */ /* 0x0c0fe40007800912 */
[----:B------:R-:W-:Y:S02]  /*0db0*/  ISETP.GE.U32.AND P0, PT, R15, R18, PT ;  /* 0x000000120f00720c */ /* 0x000fe40003f06070 */
[----:B------:R-:W-:Y:S02]  /*0dc0*/  VIMNMX R15, PT, PT, R17, 0x46a00000, PT ;  /* 0x46a00000110f7848 */ /* 0x000fe40003fe0100 */
[----:B------:R-:W-:-:S05]  /*0dd0*/  SEL R16, R16, 0x63400000, !P0 ;  /* 0x6340000010107807 */ /* 0x000fca0004000000 */
[----:B------:R-:W-:Y:S02]  /*0de0*/  IMAD.IADD R15, R15, 0x1, -R16 ;  /* 0x000000010f0f7824 */ /* 0x000fe400078e0a10 */
[----:B------:R-:W-:Y:S02]  /*0df0*/  IMAD.MOV.U32 R16, RZ, RZ, RZ ;  /* 0x000000ffff107224 */ /* 0x000fe400078e00ff */
[----:B------:R-:W-:-:S06]  /*0e00*/  VIADD R17, R15, 0x7fe00000 ;  /* 0x7fe000000f117836 */ /* 0x000fcc0000000000 */
[----:B------:R-:W-:-:S10]  /*0e10*/  DMUL R18, R22, R16 ;  /* 0x0000001016127228 */ /* 0x000fd40000000000 */
[----:B------:R-:W-:-:S13]  /*0e20*/  FSETP.GTU.AND P0, PT, |R19|, 1.469367938527859385e-39, PT ;  /* 0x001000001300780b */ /* 0x000fda0003f0c200 */
[----:B------:R-:W-:Y:S05]  /*0e30*/  @P0 BRA `(.L_x_8) ;  /* 0x0000000000940947 */ /* 0x000fea0003800000 */
[----:B------:R-:W-:Y:S01]  /*0e40*/  DFMA R2, R22, -R2, R12 ;  /* 0x800000021602722b */ /* 0x000fe2000000000c */
[----:B------:R-:W-:-:S09]  /*0e50*/  IMAD.MOV.U32 R16, RZ, RZ, RZ ;  /* 0x000000ffff107224 */ /* 0x000fd200078e00ff */
[C---:B------:R-:W-:Y:S02]  /*0e60*/  FSETP.NEU.AND P0, PT, R3.reuse, RZ, PT ;  /* 0x000000ff0300720b */ /* 0x040fe40003f0d000 */
[----:B------:R-:W-:-:S04]  /*0e70*/  LOP3.LUT R11, R3, 0x80000000, R11, 0x48, !PT ;  /* 0x80000000030b7812 */ /* 0x000fc800078e480b */
[----:B------:R-:W-:-:S07]  /*0e80*/  LOP3.LUT R17, R11, R17, RZ, 0xfc, !PT ;  /* 0x000000110b117212 */ /* 0x000fce00078efcff */
[----:B------:R-:W-:Y:S05]  /*0e90*/  @!P0 BRA `(.L_x_8) ;  /* 0x00000000007c8947 */ /* 0x000fea0003800000 */
[----:B------:R-:W-:Y:S01]  /*0ea0*/  IMAD.MOV R3, RZ, RZ, -R15 ;  /* 0x000000ffff037224 */ /* 0x000fe200078e0a0f */
[----:B------:R-:W-:Y:S01]  /*0eb0*/  DMUL.RP R16, R22, R16 ;  /* 0x0000001016107228 */ /* 0x000fe20000008000 */
[----:B------:R-:W-:Y:S01]  /*0ec0*/  IMAD.MOV.U32 R2, RZ, RZ, RZ ;  /* 0x000000ffff027224 */ /* 0x000fe200078e00ff */
[----:B------:R-:W-:-:S05]  /*0ed0*/  IADD3 R15, PT, PT, -R15, -0x43300000, RZ ;  /* 0xbcd000000f0f7810 */ /* 0x000fca0007ffe1ff */
[----:B------:R-:W-:-:S03]  /*0ee0*/  DFMA R2, R18, -R2, R22 ;  /* 0x800000021202722b */ /* 0x000fc60000000016 */
[----:B------:R-:W-:-:S07]  /*0ef0*/  LOP3.LUT R11, R17, R11, RZ, 0x3c, !PT ;  /* 0x0000000b110b7212 */ /* 0x000fce00078e3cff */
[----:B------:R-:W-:-:S04]  /*0f00*/  FSETP.NEU.AND P0, PT, |R3|, R15, PT ;  /* 0x0000000f0300720b */ /* 0x000fc80003f0d200 */
[----:B------:R-:W-:Y:S02]  /*0f10*/  FSEL R18, R16, R18, !P0 ;  /* 0x0000001210127208 */ /* 0x000fe40004000000 */
[----:B------:R-:W-:Y:S01]  /*0f20*/  FSEL R19, R11, R19, !P0 ;  /* 0x000000130b137208 */ /* 0x000fe20004000000 */
[----:B------:R-:W-:Y:S06]  /*0f30*/  BRA `(.L_x_8) ;  /* 0x0000000000547947 */ /* 0x000fec0003800000 */
.L_x_7:
[----:B------:R-:W-:-:S14]  /*0f40*/  DSETP.NAN.AND P0, PT, R8, R8, PT ;  /* 0x000000080800722a */ /* 0x000fdc0003f08000 */
[----:B------:R-:W-:Y:S05]  /*0f50*/  @P0 BRA `(.L_x_9) ;  /* 0x0000000000440947 */ /* 0x000fea0003800000 */
[----:B------:R-:W-:-:S14]  /*0f60*/  DSETP.NAN.AND P0, PT, R10, R10, PT ;  /* 0x0000000a0a00722a */ /* 0x000fdc0003f08000 */
[----:B------:R-:W-:Y:S05]  /*0f70*/  @P0 BRA `(.L_x_10) ;  /* 0x0000000000300947 */ /* 0x000fea0003800000 */
[----:B------:R-:W-:Y:S01]  /*0f80*/  ISETP.NE.AND P0, PT, R17, R24, PT ;  /* 0x000000181100720c */ /* 0x000fe20003f05270 */
[----:B------:R-:W-:Y:S02]  /*0f90*/  IMAD.MOV.U32 R18, RZ, RZ, 0x0 ;  /* 0x00000000ff127424 */ /* 0x000fe400078e00ff */
[----:B------:R-:W-:-:S10]  /*0fa0*/  IMAD.MOV.U32 R19, RZ, RZ, -0x80000 ;  /* 0xfff80000ff137424 */ /* 0x000fd400078e00ff */
[----:B------:R-:W-:Y:S05]  /*0fb0*/  @!P0 BRA `(.L_x_8) ;  /* 0x0000000000348947 */ /* 0x000fea0003800000 */
[----:B------:R-:W-:Y:S02]  /*0fc0*/  ISETP.NE.AND P0, PT, R17, 0x7ff00000, PT ;  /* 0x7ff000001100780c */ /* 0x000fe40003f05270 */
[----:B------:R-:W-:Y:S02]  /*0fd0*/  LOP3.LUT R19, R9, 0x80000000, R11, 0x48, !PT ;  /* 0x8000000009137812 */ /* 0x000fe400078e480b */
[----:B------:R-:W-:-:S13]  /*0fe0*/  ISETP.EQ.OR P0, PT, R24, RZ, !P0 ;  /* 0x000000ff1800720c */ /* 0x000fda0004702670 */
[----:B------:R-:W-:Y:S01]  /*0ff0*/  @P0 LOP3.LUT R2, R19, 0x7ff00000, RZ, 0xfc, !PT ;  /* 0x7ff0000013020812 */ /* 0x000fe200078efcff */
[----:B------:R-:W-:Y:S02]  /*1000*/  @!P0 IMAD.MOV.U32 R18, RZ, RZ, RZ ;  /* 0x000000ffff128224 */ /* 0x000fe400078e00ff */
[----:B------:R-:W-:Y:S02]  /*1010*/  @P0 IMAD.MOV.U32 R18, RZ, RZ, RZ ;  /* 0x000000ffff120224 */ /* 0x000fe400078e00ff */
[----:B------:R-:W-:Y:S01]  /*1020*/  @P0 IMAD.MOV.U32 R19, RZ, RZ, R2 ;  /* 0x000000ffff130224 */ /* 0x000fe200078e0002 */
[----:B------:R-:W-:Y:S06]  /*1030*/  BRA `(.L_x_8) ;  /* 0x0000000000147947 */ /* 0x000fec0003800000 */
.L_x_10:
[----:B------:R-:W-:Y:S01]  /*1040*/  LOP3.LUT R19, R11, 0x80000, RZ, 0xfc, !PT ;  /* 0x000800000b137812 */ /* 0x000fe200078efcff */
[----:B------:R-:W-:Y:S01]  /*1050*/  IMAD.MOV.U32 R18, RZ, RZ, R10 ;  /* 0x000000ffff127224 */ /* 0x000fe200078e000a */
[----:B------:R-:W-:Y:S06]  /*1060*/  BRA `(.L_x_8) ;  /* 0x0000000000087947 */ /* 0x000fec0003800000 */
.L_x_9:
[----:B------:R-:W-:Y:S01]  /*1070*/  LOP3.LUT R19, R9, 0x80000, RZ, 0xfc, !PT ;  /* 0x0008000009137812 */ /* 0x000fe200078efcff */
[----:B------:R-:W-:-:S07]  /*1080*/  IMAD.MOV.U32 R18, RZ, RZ, R8 ;  /* 0x000000ffff127224 */ /* 0x000fce00078e0008 */
.L_x_8:
[----:B------:R-:W-:Y:S05]  /*1090*/  BSYNC.RECONVERGENT B2 ;  /* 0x0000000000027941 */ /* 0x000fea0003800200 */
.L_x_6:
[----:B------:R-:W-:Y:S02]  /*10a0*/  IMAD.MOV.U32 R15, RZ, RZ, 0x0 ;  /* 0x00000000ff0f7424 */ /* 0x000fe400078e00ff */
[----:B------:R-:W-:Y:S02]  /*10b0*/  IMAD.MOV.U32 R2, RZ, RZ, R18 ;  /* 0x000000ffff027224 */ /* 0x000fe400078e0012 */
[----:B------:R-:W-:Y:S01]  /*10c0*/  IMAD.MOV.U32 R3, RZ, RZ, R19 ;  /* 0x000000ffff037224 */ /* 0x000fe200078e0013 */
[----:B------:R-:W-:Y:S06]  /*10d0*/  RET.REL.NODEC R14 `(_Z11asinhKernelPdS_) ;  /* 0xffffffec0ec87950 */ /* 0x000fec0003c3ffff */
.L_x_11:
[----:B------:R-:W-:-:S00]  /*10e0*/  BRA `(.L_x_11) ;  /* 0xfffffffc00fc7947 */ /* 0x000fc0000383ffff */
[----:B------:R-:W-:-:S00]  /*10f0*/  NOP ;  /* 0x0000000000007918 */ /* 0x000fc00000000000 */
        /* <DEDUP_REMOVED lines=8> */
.L_x_115:


//--------------------- .text._Z10sinhKernelPdS_  --------------------------
	.section	.text._Z10sinhKernelPdS_,"ax",@progbits
	.align	128
        .global         _Z10sinhKernelPdS_
        .type           _Z10sinhKernelPdS_,@function
        .size           _Z10sinhKernelPdS_,(.L_x_116 - _Z10sinhKernelPdS_)
        .other          _Z10sinhKernelPdS_,@"STO_CUDA_ENTRY STV_DEFAULT"
_Z10sinhKernelPdS_:
.text._Z10sinhKernelPdS_:
[----:B------:R-:W-:Y:S01]  /*0000*/  LDC R1, c[0x0][0x37c] ;  /* 0x0000df00ff017b82 */ /* 0x000fe20000000800 */
[----:B------:R-:W0:Y:S07]  /*0010*/  S2R R0, SR_TID.X ;  /* 0x0000000000007919 */ /* 0x000e2e0000002100 */
[----:B------:R-:W0:Y:S01]  /*0020*/  LDC.64 R4, c[0x0][0x380] ;  /* 0x0000e000ff047b82 */ /* 0x000e220000000a00 */
[----:B------:R-:W1:Y:S01]  /*0030*/  LDCU.64 UR4, c[0x0][0x358] ;  /* 0x00006b00ff0477ac */ /* 0x000e620008000a00 */
[----:B0-----:R-:W-:-:S06]  /*0040*/  IMAD.WIDE.U32 R4, R0, 0x8, R4 ;  /* 0x0000000800047825 */ /* 0x001fcc00078e0004 */
[----:B-1----:R-:W2:Y:S01]  /*0050*/  LDG.E.64 R4, desc[UR4][R4.64] ;  /* 0x0000000404047981 */ /* 0x002ea2000c1e1b00 */
[----:B------:R-:W-:Y:S01]  /*0060*/  BSSY.RECONVERGENT B0, `(.L_x_12) ;  /* 0x0000074000007945 */ /* 0x000fe20003800200 */
[----:B--2---:R-:W-:Y:S01]  /*0070*/  LOP3.LUT R9, R5, 0x7fffffff, RZ, 0xc0, !PT ;  /* 0x7fffffff05097812 */ /* 0x004fe200078ec0ff */
[----:B------:R-:W-:-:S03]  /*0080*/  IMAD.MOV.U32 R6, RZ, RZ, R4 ;  /* 0x000000ffff067224 */ /* 0x000fc600078e0004 */
[----:B------:R-:W-:Y:S01]  /*0090*/  ISETP.GT.U32.AND P0, PT, R9, 0x3fefffff, PT ;  /* 0x3fefffff0900780c */ /* 0x000fe20003f04070 */
[----:B------:R-:W-:-:S12]  /*00a0*/  IMAD.MOV.U32 R7, RZ, RZ, R9 ;  /* 0x000000ffff077224 */ /* 0x000fd800078e0009 */
[----:B------:R-:W-:Y:S05]  /*00b0*/  @P0 BRA `(.L_x_13) ;  /* 0x0000000000600947 */ /* 0x000fea0003800000 */
[----:B------:R-:W-:Y:S01]  /*00c0*/  DMUL R2, R6, R6 ;  /* 0x0000000606027228 */ /* 0x000fe20000000000 */
[----:B------:R-:W-:Y:S01]  /*00d0*/  IMAD.MOV.U32 R8, RZ, RZ, 0x61d87def ;  /* 0x61d87defff087424 */ /* 0x000fe200078e00ff */
[----:B------:R-:W-:Y:S01]  /*00e0*/  UMOV UR6, 0xab274c53 ;  /* 0xab274c5300067882 */ /* 0x000fe20000000000 */
[----:B------:R-:W-:Y:S01]  /*00f0*/  IMAD.MOV.U32 R9, RZ, RZ, 0x3de611a5 ;  /* 0x3de611a5ff097424 */ /* 0x000fe200078e00ff */
[----:B------:R-:W-:-:S05]  /*0100*/  UMOV UR7, 0x3d6b4c75 ;  /* 0x3d6b4c7500077882 */ /* 0x000fca0000000000 */
        /* <DEDUP_REMOVED lines=17> */
[----:B------:R-:W-:Y:S01]  /*0220*/  DFMA R6, R6, R8, R6 ;  /* 0x000000080606722b */ /* 0x000fe20000000006 */
[----:B------:R-:W-:Y:S10]  /*0230*/  BRA `(.L_x_14) ;  /* 0x0000000400587947 */ /* 0x000ff40003800000 */
.L_x_13:
[----:B------:R-:W-:Y:S01]  /*0240*/  IMAD.MOV.U32 R2, RZ, RZ, 0x652b82fe ;  /* 0x652b82feff027424 */ /* 0x000fe200078e00ff */
[----:B------:R-:W-:Y:S01]  /*0250*/  UMOV UR6, 0xfefa39ef ;  /* 0xfefa39ef00067882 */ /* 0x000fe20000000000 */
[----:B------:R-:W-:Y:S01]  /*0260*/  IMAD.MOV.U32 R3, RZ, RZ, 0x3ff71547 ;  /* 0x3ff71547ff037424 */ /* 0x000fe200078e00ff */
[----:B------:R-:W-:Y:S01]  /*0270*/  UMOV UR7, 0x3fe62e42 ;  /* 0x3fe62e4200077882 */ /* 0x000fe20000000000 */
[----:B------:R-:W-:Y:S01]  /*0280*/  IMAD.MOV.U32 R14, RZ, RZ, -0x7142ec33 ;  /* 0x8ebd13cdff0e7424 */ /* 0x000fe200078e00ff */
[----:B------:R-:W-:Y:S01]  /*0290*/  BSSY.RECONVERGENT B1, `(.L_x_15) ;  /* 0x000004a000017945 */ /* 0x000fe20003800200 */
[----:B------:R-:W-:Y:S02]  /*02a0*/  IMAD.MOV.U32 R15, RZ, RZ, 0x3e5af86d ;  /* 0x3e5af86dff0f7424 */ /* 0x000fe400078e00ff */
[----:B------:R-:W-:Y:S01]  /*02b0*/  DFMA R2, R6, R2, 6.75539944105574400000e+15 ;  /* 0x433800000602742b */ /* 0x000fe20000000002 */
[----:B------:R-:W-:Y:S02]  /*02c0*/  IMAD.MOV.U32 R26, RZ, RZ, 0x0 ;  /* 0x00000000ff1a7424 */ /* 0x000fe400078e00ff */
[----:B------:R-:W-:-:S05]  /*02d0*/  IMAD.MOV.U32 R27, RZ, RZ, 0x3ff00000 ;  /* 0x3ff00000ff1b7424 */ /* 0x000fca00078e00ff */
[----:B------:R-:W-:Y:S01]  /*02e0*/  DADD R10, R2, -6.75539944105574400000e+15 ;  /* 0xc3380000020a7429 */ /* 0x000fe20000000000 */
[----:B------:R-:W-:Y:S02]  /*02f0*/  IMAD.SHL.U32 R3, R9, 0x2, RZ ;  /* 0x0000000209037824 */ /* 0x000fe400078e00ff */
[----:B------:R-:W-:-:S03]  /*0300*/  VIADD R2, R2, 0xffffffff ;  /* 0xffffffff02027836 */ /* 0x000fc60000000000 */
[C---:B------:R-:W-:Y:S02]  /*0310*/  ISETP.GE.U32.AND P0, PT, R3.reuse, 0x7fb3e647, PT ;  /* 0x7fb3e6470300780c */ /* 0x040fe40003f06070 */
[----:B------:R-:W-:Y:S01]  /*0320*/  DFMA R12, R10, -UR6, R6 ;  /* 0x800000060a0c7c2b */ /* 0x000fe20008000006 */
[----:B------:R-:W-:Y:S01]  /*0330*/  UMOV UR6, 0x3b39803f ;  /* 0x3b39803f00067882 */ /* 0x000fe20000000000 */
[----:B------:R-:W-:Y:S01]  /*0340*/  UMOV UR7, 0x3c7abc9e ;  /* 0x3c7abc9e00077882 */ /* 0x000fe20000000000 */
[----:B------:R-:W-:Y:S02]  /*0350*/  SEL R2, R2, RZ, P0 ;  /* 0x000000ff02027207 */ /* 0x000fe40000000000 */
[----:B------:R-:W-:-:S03]  /*0360*/  ISETP.NE.AND P1, PT, R3, RZ, PT ;  /* 0x000000ff0300720c */ /* 0x000fc60003f25270 */
[----:B------:R-:W-:Y:S01]  /*0370*/  DFMA R12, R10, -UR6, R12 ;  /* 0x800000060a0c7c2b */ /* 0x000fe2000800000c */
[----:B------:R-:W-:Y:S01]  /*0380*/  UMOV UR6, 0x6acd15b6 ;  /* 0x6acd15b600067882 */ /* 0x000fe20000000000 */
[----:B------:R-:W-:-:S08]  /*0390*/  UMOV UR7, 0x3e21f407 ;  /* 0x3e21f40700077882 */ /* 0x000fd00000000000 */
[----:B------:R-:W-:Y:S02]  /*03a0*/  FSEL R10, R4, R12, !P0 ;  /* 0x0000000c040a7208 */ /* 0x000fe40004000000 */
[----:B------:R-:W-:Y:S02]  /*03b0*/  FSEL R11, R9, R13, !P0 ;  /* 0x0000000d090b7208 */ /* 0x000fe40004000000 */
[C---:B------:R-:W-:Y:S02]  /*03c0*/  ISETP.NE.AND P0, PT, R2.reuse, 0x400, PT ;  /* 0x000004000200780c */ /* 0x040fe40003f05270 */
[----:B------:R-:W-:Y:S02]  /*03d0*/  LEA R2, R2, 0x3ff00000, 0x14 ;  /* 0x3ff0000002027811 */ /* 0x000fe400078ea0ff */
[----:B------:R-:W-:Y:S01]  /*03e0*/  DFMA R12, R10, UR6, R14 ;  /* 0x000000060a0c7c2b */ /* 0x000fe2000800000e */
[----:B------:R-:W-:Y:S01]  /*03f0*/  UMOV UR6, 0x92ba033d ;  /* 0x92ba033d00067882 */ /* 0x000fe20000000000 */
[----:B------:R-:W-:Y:S01]  /*0400*/  UMOV UR7, 0x3e927e50 ;  /* 0x3e927e5000077882 */ /* 0x000fe20000000000 */
[----:B------:R-:W-:Y:S01]  /*0410*/  SEL R15, R2, 0x7fe00000, P0 ;  /* 0x7fe00000020f7807 */ /* 0x000fe20000000000 */
[----:B------:R-:W-:-:S04]  /*0420*/  IMAD.MOV.U32 R14, RZ, RZ, RZ ;  /* 0x000000ffff0e7224 */ /* 0x000fc800078e00ff */
[----:B------:R-:W-:Y:S01]  /*0430*/  DFMA R12, R10, R12, UR6 ;  /* 0x000000060a0c7e2b */ /* 0x000fe2000800000c */
[----:B------:R-:W-:Y:S01]  /*0440*/  UMOV UR6, 0x6c5f9da1 ;  /* 0x6c5f9da100067882 */ /* 0x000fe20000000000 */
[----:B------:R-:W-:Y:S01]  /*0450*/  UMOV UR7, 0x3ec71dde ;  /* 0x3ec71dde00077882 */ /* 0x000fe20000000000 */
[----:B------:R-:W-:-:S05]  /*0460*/  DADD R16, R14, -0.5 ;  /* 0xbfe000000e107429 */ /* 0x000fca0000000000 */
        /* <DEDUP_REMOVED lines=19> */
[----:B------:R-:W-:-:S08]  /*05a0*/  DFMA R12, R10, R12, 0.5 ;  /* 0x3fe000000a0c742b */ /* 0x000fd0000000000c */
[----:B------:R-:W-:-:S08]  /*05b0*/  DMUL R12, R10, R12 ;  /* 0x0000000c0a0c7228 */ /* 0x000fd00000000000 */
[----:B------:R-:W-:-:S08]  /*05c0*/  DFMA R12, R10, R12, R10 ;  /* 0x0000000c0a0c722b */ /* 0x000fd0000000000a */
[----:B------:R-:W-:-:S08]  /*05d0*/  DFMA R12, R12, R14, R16 ;  /* 0x0000000e0c0c722b */ /* 0x000fd00000000010 */
[----:B------:R-:W-:-:S10]  /*05e0*/  DADD R2, R12, R12 ;  /* 0x000000000c027229 */ /* 0x000fd4000000000c */
[----:B------:R-:W-:Y:S01]  /*05f0*/  FSEL R11, R2, R12, !P0 ;  /* 0x0000000c020b7208 */ /* 0x000fe20004000000 */
[----:B------:R-:W-:Y:S01]  /*0600*/  IMAD.MOV.U32 R2, RZ, RZ, 0x1 ;  /* 0x00000001ff027424 */ /* 0x000fe200078e00ff */
[----:B------:R-:W-:Y:S02]  /*0610*/  @P1 FSEL R9, R3, R13, !P0 ;  /* 0x0000000d03091208 */ /* 0x000fe40004000000 */
[----:B------:R-:W-:Y:S02]  /*0620*/  FSEL R8, R4, R11, !P1 ;  /* 0x0000000b04087208 */ /* 0x000fe40004800000 */
[----:B------:R-:W-:-:S04]  /*0630*/  FSETP.GEU.AND P0, PT, |R9|, 6.5827683646048100446e-37, PT ;  /* 0x036000000900780b */ /* 0x000fc80003f0e200 */
[----:B------:R-:W-:-:S06]  /*0640*/  DFMA R26, R8, 2, R26 ;  /* 0x40000000081a782b */ /* 0x000fcc000000001a */
        /* <DEDUP_REMOVED lines=13> */
[----:B------:R-:W-:Y:S05]  /*0720*/  CALL.REL.NOINC `($__internal_1_$__cuda_sm20_div_rn_f64_full) ;  /* 0x0000000000347944 */ /* 0x000fea0003c00000 */
.L_x_16:
[----:B------:R-:W-:Y:S05]  /*0730*/  BSYNC.RECONVERGENT B1 ;  /* 0x0000000000017941 */ /* 0x000fea0003800200 */
.L_x_15:
[----:B------:R-:W-:Y:S01]  /*0740*/  DADD R2, R8, R2 ;  /* 0x0000000008027229 */ /* 0x000fe20000000002 */
[----:B------:R-:W-:Y:S01]  /*0750*/  UMOV UR6, 0x8fb9f87e ;  /* 0x8fb9f87e00067882 */ /* 0x000fe20000000000 */
[----:B------:R-:W-:Y:S02]  /*0760*/  UMOV UR7, 0x408633ce ;  /* 0x408633ce00077882 */ /* 0x000fe40000000000 */
[----:B------:R-:W-:-:S06]  /*0770*/  DSETP.GE.AND P0, PT, R6, UR6, PT ;  /* 0x0000000606007e2a */ /* 0x000fcc000bf06000 */
[----:B------:R-:W-:Y:S02]  /*0780*/  FSEL R6, R2, RZ, !P0 ;  /* 0x000000ff02067208 */ /* 0x000fe40004000000 */
[----:B------:R-:W-:-:S07]  /*0790*/  FSEL R7, R3, +QNAN , !P0 ;  /* 0x7ff0000003077808 */ /* 0x000fce0004000000 */
.L_x_14:
[----:B------:R-:W-:Y:S05]  /*07a0*/  BSYNC.RECONVERGENT B0 ;  /* 0x0000000000007941 */ /* 0x000fea0003800200 */
.L_x_12:
[----:B------:R-:W0:Y:S01]  /*07b0*/  LDC.64 R2, c[0x0][0x388] ;  /* 0x0000e200ff027b82 */ /* 0x000e220000000a00 */
[----:B------:R-:W-:Y:S01]  /*07c0*/  LOP3.LUT R7, R7, 0x80000000, R5, 0xb8, !PT ;  /* 0x8000000007077812 */ /* 0x000fe200078eb805 */
[----:B0-----:R-:W-:-:S05]  /*07d0*/  IMAD.WIDE.U32 R2, R0, 0x8, R2 ;  /* 0x0000000800027825 */ /* 0x001fca00078e0002 */
[----:B------:R-:W-:Y:S01]  /*07e0*/  STG.E.64 desc[UR4][R2.64], R6 ;  /* 0x0000000602007986 */ /* 0x000fe2000c101b04 */
[----:B------:R-:W-:Y:S05]  /*07f0*/  EXIT ;  /* 0x000000000000794d */ /* 0x000fea0003800000 */
        .weak           $__internal_1_$__cuda_sm20_div_rn_f64_full
        .type           $__internal_1_$__cuda_sm20_div_rn_f64_full,@function
        .size           $__internal_1_$__cuda_sm20_div_rn_f64_full,(.L_x_116 - $__internal_1_$__cuda_sm20_div_rn_f64_full)
$__internal_1_$__cuda_sm20_div_rn_f64_full:
[C---:B------:R-:W-:Y:S01]  /*0800*/  FSETP.GEU.AND P0, PT, |R27|.reuse, 1.469367938527859385e-39, PT ;  /* 0x001000001b00780b */ /* 0x040fe20003f0e200 */
[--C-:B------:R-:W-:Y:S01]  /*0810*/  IMAD.MOV.U32 R10, RZ, RZ, R26.reuse ;  /* 0x000000ffff0a7224 */ /* 0x100fe200078e001a */
[C---:B------:R-:W-:Y:S01]  /*0820*/  LOP3.LUT R2, R27.reuse, 0x800fffff, RZ, 0xc0, !PT ;  /* 0x800fffff1b027812 */ /* 0x040fe200078ec0ff */
[----:B------:R-:W-:Y:S01]  /*0830*/  IMAD.MOV.U32 R11, RZ, RZ, R27 ;  /* 0x000000ffff0b7224 */ /* 0x000fe200078e001b */
[----:B------:R-:W-:Y:S01]  /*0840*/  BSSY.RECONVERGENT B2, `(.L_x_17) ;  /* 0x0000057000027945 */ /* 0x000fe20003800200 */
[----:B------:R-:W-:Y:S01]  /*0850*/  IMAD.MOV.U32 R13, RZ, RZ, R9 ;  /* 0x000000ffff0d7224 */ /* 0x000fe200078e0009 */
[----:B------:R-:W-:Y:S01]  /*0860*/  LOP3.LUT R3, R2, 0x3ff00000, RZ, 0xfc, !PT ;  /* 0x3ff0000002037812 */ /* 0x000fe200078efcff */
[----:B------:R-:W-:Y:S01]  /*0870*/  IMAD.MOV.U32 R2, RZ, RZ, R26 ;  /* 0x000000ffff027224 */ /* 0x000fe200078e001a */
[----:B------:R-:W-:Y:S01]  /*0880*/  LOP3.LUT R26, R27, 0x7ff00000, RZ, 0xc0, !PT ;  /* 0x7ff000001b1a7812 */ /* 0x000fe200078ec0ff */
[----:B------:R-:W-:Y:S01]  /*0890*/  IMAD.MOV.U32 R20, RZ, RZ, 0x1 ;  /* 0x00000001ff147424 */ /* 0x000fe200078e00ff */
[C---:B------:R-:W-:Y:S01]  /*08a0*/  FSETP.GEU.AND P2, PT, |R13|.reuse, 1.469367938527859385e-39, PT ;  /* 0x001000000d00780b */ /* 0x040fe20003f4e200 */
[----:B------:R-:W-:Y:S01]  /*08b0*/  IMAD.MOV.U32 R12, RZ, RZ, R8 ;  /* 0x000000ffff0c7224 */ /* 0x000fe200078e0008 */
[----:B------:R-:W-:Y:S01]  /*08c0*/  LOP3.LUT R17, R13, 0x7ff00000, RZ, 0xc0, !PT ;  /* 0x7ff000000d117812 */ /* 0x000fe200078ec0ff */
[----:B------:R-:W-:-:S03]  /*08d0*/  @!P0 DMUL R2, R10, 8.98846567431157953865e+307 ;  /* 0x7fe000000a028828 */ /* 0x000fc60000000000 */
[----:B------:R-:W-:-:S03]  /*08e0*/  ISETP.GE.U32.AND P1, PT, R17, R26, PT ;  /* 0x0000001a1100720c */ /* 0x000fc60003f26070 */
[----:B------:R-:W0:Y:S04]  /*08f0*/  MUFU.RCP64H R21, R3 ;  /* 0x0000000300157308 */ /* 0x000e280000001800 */
[----:B------:R-:W-:Y:S01]  /*0900*/  @!P2 LOP3.LUT R18, R11, 0x7ff00000, RZ, 0xc0, !PT ;  /* 0x7ff000000b12a812 */ /* 0x000fe200078ec0ff */
[----:B------:R-:W-:Y:S01]  /*0910*/  @!P2 IMAD.MOV.U32 R22, RZ, RZ, RZ ;  /* 0x000000ffff16a224 */ /* 0x000fe200078e00ff */
[----:B------:R-:W-:Y:S02]  /*0920*/  @!P0 LOP3.LUT R26, R3, 0x7ff00000, RZ, 0xc0, !PT ;  /* 0x7ff00000031a8812 */ /* 0x000fe400078ec0ff */
[----:B------:R-:W-:Y:S01]  /*0930*/  @!P2 ISETP.GE.U32.AND P3, PT, R17, R18, PT ;  /* 0x000000121100a20c */ /* 0x000fe20003f66070 */
[----:B------:R-:W-:Y:S02]  /*0940*/  IMAD.MOV.U32 R18, RZ, RZ, 0x1ca00000 ;  /* 0x1ca00000ff127424 */ /* 0x000fe400078e00ff */
[----:B------:R-:W-:-:S03]  /*0950*/  VIADD R27, R26, 0xffffffff ;  /* 0xffffffff1a1b7836 */ /* 0x000fc60000000000 */
[----:B------:R-:W-:Y:S01]  /*0960*/  @!P2 SEL R19, R18, 0x63400000, !P3 ;  /* 0x634000001213a807 */ /* 0x000fe20005800000 */
[----:B0-----:R-:W-:-:S03]  /*0970*/  DFMA R14, R20, -R2, 1 ;  /* 0x3ff00000140e742b */ /* 0x001fc60000000802 */
[----:B------:R-:W-:-:S04]  /*0980*/  @!P2 LOP3.LUT R19, R19, 0x80000000, R13, 0xf8, !PT ;  /* 0x800000001313a812 */ /* 0x000fc800078ef80d */
[----:B------:R-:W-:Y:S01]  /*0990*/  @!P2 LOP3.LUT R23, R19, 0x100000, RZ, 0xfc, !PT ;  /* 0x001000001317a812 */ /* 0x000fe200078efcff */
[----:B------:R-:W-:Y:S01]  /*09a0*/  IMAD.MOV.U32 R19, RZ, RZ, R17 ;  /* 0x000000ffff137224 */ /* 0x000fe200078e0011 */
        /* <DEDUP_REMOVED lines=12> */
[----:B------:R-:W-:-:S03]  /*0a70*/  DFMA R22, R20, -R2, R14 ;  /* 0x800000021416722b */ /* 0x000fc6000000000e */
[----:B------:R-:W-:-:S05]  /*0a80*/  ISETP.GT.U32.OR P0, PT, R27, 0x7feffffe, P0 ;  /* 0x7feffffe1b00780c */ /* 0x000fca0000704470 */
[----:B------:R-:W-:-:S08]  /*0a90*/  DFMA R22, R24, R22, R20 ;  /* 0x000000161816722b */ /* 0x000fd00000000014 */
[----:B------:R-:W-:Y:S05]  /*0aa0*/  @P0 BRA `(.L_x_18) ;  /* 0x00000000006c0947 */ /* 0x000fea0003800000 */
[----:B------:R-:W-:-:S04]  /*0ab0*/  LOP3.LUT R20, R11, 0x7ff00000, RZ, 0xc0, !PT ;  /* 0x7ff000000b147812 */ /* 0x000fc800078ec0ff */
[CC--:B------:R-:W-:Y:S02]  /*0ac0*/  VIADDMNMX R12, R17.reuse, -R20.reuse, 0xb9600000, !PT ;  /* 0xb9600000110c7446 */ /* 0x0c0fe40007800914 */
[----:B------:R-:W-:Y:S02]  /*0ad0*/  ISETP.GE.U32.AND P0, PT, R17, R20, PT ;  /* 0x000000141100720c */ /* 0x000fe40003f06070 */
[----:B------:R-:W-:Y:S02]  /*0ae0*/  VIMNMX R12, PT, PT, R12, 0x46a00000, PT ;  /* 0x46a000000c0c7848 */ /* 0x000fe40003fe0100 */
[----:B------:R-:W-:Y:S01]  /*0af0*/  SEL R13, R18, 0x63400000, !P0 ;  /* 0x63400000120d7807 */ /* 0x000fe20004000000 */
[----:B------:R-:W-:-:S04]  /*0b00*/  IMAD.MOV.U32 R18, RZ, RZ, RZ ;  /* 0x000000ffff127224 */ /* 0x000fc800078e00ff */
[----:B------:R-:W-:-:S04]  /*0b10*/  IMAD.IADD R12, R12, 0x1, -R13 ;  /* 0x000000010c0c7824 */ /* 0x000fc800078e0a0d */
        /* <DEDUP_REMOVED lines=12> */
[----:B------:R-:W-:-:S06]  /*0be0*/  IMAD.MOV.U32 R2, RZ, RZ, RZ ;  /* 0x000000ffff027224 */ /* 0x000fcc00078e00ff */
[----:B------:R-:W-:-:S03]  /*0bf0*/  DFMA R2, R20, -R2, R22 ;  /* 0x800000021402722b */ /* 0x000fc60000000016 */
[----:B------:R-:W-:-:S03]  /*0c00*/  LOP3.LUT R11, R19, R11, RZ, 0x3c, !PT ;  /* 0x0000000b130b7212 */ /* 0x000fc600078e3cff */
[----:B------:R-:W-:-:S04]  /*0c10*/  IADD3 R2, PT, PT, -R12, -0x43300000, RZ ;  /* 0xbcd000000c027810 */ /* 0x000fc80007ffe1ff */
[----:B------:R-:W-:-:S04]  /*0c20*/  FSETP.NEU.AND P0, PT, |R3|, R2, PT ;  /* 0x000000020300720b */ /* 0x000fc80003f0d200 */
[----:B------:R-:W-:Y:S02]  /*0c30*/  FSEL R20, R18, R20, !P0 ;  /* 0x0000001412147208 */ /* 0x000fe40004000000 */
[----:B------:R-:W-:Y:S01]  /*0c40*/  FSEL R21, R11, R21, !P0 ;  /* 0x000000150b157208 */ /* 0x000fe20004000000 */
[----:B------:R-:W-:Y:S06]  /*0c50*/  BRA `(.L_x_19) ;  /* 0x0000000000547947 */ /* 0x000fec0003800000 */
.L_x_18:
        /* <DEDUP_REMOVED lines=16> */
.L_x_21:
[----:B------:R-:W-:Y:S01]  /*0d60*/  LOP3.LUT R21, R11, 0x80000, RZ, 0xfc, !PT ;  /* 0x000800000b157812 */ /* 0x000fe200078efcff */
[----:B------:R-:W-:Y:S01]  /*0d70*/  IMAD.MOV.U32 R20, RZ, RZ, R10 ;  /* 0x000000ffff147224 */ /* 0x000fe200078e000a */
[----:B------:R-:W-:Y:S06]  /*0d80*/  BRA `(.L_x_19) ;  /* 0x0000000000087947 */ /* 0x000fec0003800000 */
.L_x_20:
[----:B------:R-:W-:Y:S01]  /*0d90*/  LOP3.LUT R21, R13, 0x80000, RZ, 0xfc, !PT ;  /* 0x000800000d157812 */ /* 0x000fe200078efcff */
[----:B------:R-:W-:-:S07]  /*0da0*/  IMAD.MOV.U32 R20, RZ, RZ, R12 ;  /* 0x000000ffff147224 */ /* 0x000fce00078e000c */
.L_x_19:
[----:B------:R-:W-:Y:S05]  /*0db0*/  BSYNC.RECONVERGENT B2 ;  /* 0x0000000000027941 */ /* 0x000fea0003800200 */
.L_x_17:
[----:B------:R-:W-:Y:S02]  /*0dc0*/  IMAD.MOV.U32 R17, RZ, RZ, 0x0 ;  /* 0x00000000ff117424 */ /* 0x000fe400078e00ff */
[----:B------:R-:W-:Y:S02]  /*0dd0*/  IMAD.MOV.U32 R2, RZ, RZ, R20 ;  /* 0x000000ffff027224 */ /* 0x000fe400078e0014 */
[----:B------:R-:W-:Y:S01]  /*0de0*/  IMAD.MOV.U32 R3, RZ, RZ, R21 ;  /* 0x000000ffff037224 */ /* 0x000fe200078e0015 */
[----:B------:R-:W-:Y:S06]  /*0df0*/  RET.REL.NODEC R16 `(_Z10sinhKernelPdS_) ;  /* 0xfffffff010807950 */ /* 0x000fec0003c3ffff */
.L_x_22:
        /* <DEDUP_REMOVED lines=16> */
.L_x_116:


//--------------------- .text._Z13sincosdKernelPdS_S_ --------------------------
	.section	.text._Z13sincosdKernelPdS_S_,"ax",@progbits
	.align	128
        .global         _Z13sincosdKernelPdS_S_
        .type           _Z13sincosdKernelPdS_S_,@function
        .size           _Z13sincosdKernelPdS_S_,(.L_x_117 - _Z13sincosdKernelPdS_S_)
        .other          _Z13sincosdKernelPdS_S_,@"STO_CUDA_ENTRY STV_DEFAULT"
_Z13sincosdKernelPdS_S_:
.text._Z13sincosdKernelPdS_S_:
[----:B------:R-:W0:Y:S01]  /*0000*/  LDC R1, c[0x0][0x37c] ;  /* 0x0000df00ff017b82 */ /* 0x000e220000000800 */
[----:B------:R-:W1:Y:S07]  /*0010*/  S2R R3, SR_TID.X ;  /* 0x0000000000037919 */ /* 0x000e6e0000002100 */
[----:B------:R-:W1:Y:S01]  /*0020*/  LDC.64 R16, c[0x0][0x380] ;  /* 0x0000e000ff107b82 */ /* 0x000e620000000a00 */
[----:B------:R-:W2:Y:S01]  /*0030*/  LDCU.64 UR4, c[0x0][0x358] ;  /* 0x00006b00ff0477ac */ /* 0x000ea20008000a00 */
[----:B0-----:R-:W-:-:S02]  /*0040*/  VIADD R1, R1, 0xffffffd8 ;  /* 0xffffffd801017836 */ /* 0x001fc40000000000 */
[----:B-1----:R-:W-:-:S06]  /*0050*/  IMAD.WIDE.U32 R16, R3, 0x8, R16 ;  /* 0x0000000803107825 */ /* 0x002fcc00078e0010 */
[----:B--2---:R-:W2:Y:S01]  /*0060*/  LDG.E.64 R16, desc[UR4][R16.64] ;  /* 0x0000000410107981 */ /* 0x004ea2000c1e1b00 */
[----:B------:R-:W-:Y:S01]  /*0070*/  BSSY.RECONVERGENT B0, `(.L_x_23) ;  /* 0x0000017000007945 */ /* 0x000fe20003800200 */
[----:B--2---:R-:W-:-:S14]  /*0080*/  DSETP.NEU.AND P0, PT, |R16|, +INF , PT ;  /* 0x7ff000001000742a */ /* 0x004fdc0003f0d200 */
[----:B------:R-:W-:Y:S01]  /*0090*/  @!P0 DMUL R4, RZ, R16 ;  /* 0x00000010ff048228 */ /* 0x000fe20000000000 */
[----:B------:R-:W-:Y:S01]  /*00a0*/  @!P0 IMAD.MOV.U32 R0, RZ, RZ, RZ ;  /* 0x000000ffff008224 */ /* 0x000fe200078e00ff */
[----:B------:R-:W-:Y:S09]  /*00b0*/  @!P0 BRA `(.L_x_24) ;  /* 0x0000000000488947 */ /* 0x000ff20003800000 */
[----:B------:R-:W-:Y:S01]  /*00c0*/  UMOV UR6, 0x6dc9c883 ;  /* 0x6dc9c88300067882 */ /* 0x000fe20000000000 */
[----:B------:R-:W-:Y:S01]  /*00d0*/  UMOV UR7, 0x3fe45f30 ;  /* 0x3fe45f3000077882 */ /* 0x000fe20000000000 */
[C---:B------:R-:W-:Y:S02]  /*00e0*/  DSETP.GE.AND P0, PT, |R16|.reuse, 2.14748364800000000000e+09, PT ;  /* 0x41e000001000742a */ /* 0x040fe40003f06200 */
[----:B------:R-:W-:Y:S01]  /*00f0*/  DMUL R2, R16, UR6 ;  /* 0x0000000610027c28 */ /* 0x000fe20008000000 */
[----:B------:R-:W-:Y:S01]  /*0100*/  UMOV UR6, 0x54442d18 ;  /* 0x54442d1800067882 */ /* 0x000fe20000000000 */
[----:B------:R-:W-:-:S04]  /*0110*/  UMOV UR7, 0x3ff921fb ;  /* 0x3ff921fb00077882 */ /* 0x000fc80000000000 */
[----:B------:R-:W0:Y:S08]  /*0120*/  F2I.F64 R0, R2 ;  /* 0x0000000200007311 */ /* 0x000e300000301100 */
[----:B0-----:R-:W0:Y:S02]  /*0130*/  I2F.F64 R4, R0 ;  /* 0x0000000000047312 */ /* 0x001e240000201c00 */
[----:B0-----:R-:W-:Y:S01]  /*0140*/  DFMA R6, R4, -UR6, R16 ;  /* 0x8000000604067c2b */ /* 0x001fe20008000010 */
[----:B------:R-:W-:Y:S01]  /*0150*/  UMOV UR6, 0x33145c00 ;  /* 0x33145c0000067882 */ /* 0x000fe20000000000 */
[----:B------:R-:W-:-:S06]  /*0160*/  UMOV UR7, 0x3c91a626 ;  /* 0x3c91a62600077882 */ /* 0x000fcc0000000000 */
[----:B------:R-:W-:Y:S01]  /*0170*/  DFMA R6, R4, -UR6, R6 ;  /* 0x8000000604067c2b */ /* 0x000fe20008000006 */
[----:B------:R-:W-:Y:S01]  /*0180*/  UMOV UR6, 0x252049c0 ;  /* 0x252049c000067882 */ /* 0x000fe20000000000 */
[----:B------:R-:W-:-:S06]  /*0190*/  UMOV UR7, 0x397b839a ;  /* 0x397b839a00077882 */ /* 0x000fcc0000000000 */
[----:B------:R-:W-:Y:S01]  /*01a0*/  DFMA R4, R4, -UR6, R6 ;  /* 0x8000000604047c2b */ /* 0x000fe20008000006 */
[----:B------:R-:W-:Y:S10]  /*01b0*/  @!P0 BRA `(.L_x_24) ;  /* 0x0000000000088947 */ /* 0x000ff40003800000 */
[----:B------:R-:W-:-:S07]  /*01c0*/  MOV R10, 0x1e0 ;  /* 0x000001e0000a7802 */ /* 0x000fce0000000f00 */
[----:B------:R-:W-:Y:S05]  /*01d0*/  CALL.REL.NOINC `($_Z13sincosdKernelPdS_S_$__internal_trig_reduction_slowpathd) ;  /* 0x0000000000f07944 */ /* 0x000fea0003c00000 */
.L_x_24:
[----:B------:R-:W-:Y:S05]  /*01e0*/  BSYNC.RECONVERGENT B0 ;  /* 0x0000000000007941 */ /* 0x000fea0003800200 */
.L_x_23:
[----:B------:R-:W-:Y:S01]  /*01f0*/  DMUL R2, R4, R4 ;  /* 0x0000000404027228 */ /* 0x000fe20000000000 */
[----:B------:R-:W-:Y:S01]  /*0200*/  IMAD.MOV.U32 R8, RZ, RZ, 0x2cb0d246 ;  /* 0x2cb0d246ff087424 */ /* 0x000fe200078e00ff */
[----:B------:R-:W-:Y:S01]  /*0210*/  UMOV UR6, 0xf9785eba ;  /* 0xf9785eba00067882 */ /* 0x000fe20000000000 */
[----:B------:R-:W-:Y:S01]  /*0220*/  IMAD.MOV.U32 R9, RZ, RZ, 0x3e5ae5f1 ;  /* 0x3e5ae5f1ff097424 */ /* 0x000fe200078e00ff */
[----:B------:R-:W-:Y:S01]  /*0230*/  UMOV UR7, 0x3de5db65 ;  /* 0x3de5db6500077882 */ /* 0x000fe20000000000 */
[----:B------:R-:W-:Y:S01]  /*0240*/  IMAD.MOV.U32 R6, RZ, RZ, -0x3e107ad8 ;  /* 0xc1ef8528ff067424 */ /* 0x000fe200078e00ff */
[----:B------:R-:W0:Y:S01]  /*0250*/  LDC.64 R12, c[0x0][0x388] ;  /* 0x0000e200ff0c7b82 */ /* 0x000e220000000a00 */
[----:B------:R-:W-:Y:S01]  /*0260*/  IMAD.MOV.U32 R7, RZ, RZ, 0x3e21eea7 ;  /* 0x3e21eea7ff077424 */ /* 0x000fe200078e00ff */
[----:B------:R-:W-:Y:S01]  /*0270*/  LOP3.LUT P1, RZ, R0, 0x2, RZ, 0xc0, !PT ;  /* 0x0000000200ff7812 */ /* 0x000fe2000782c0ff */
[----:B------:R-:W-:Y:S01]  /*0280*/  DFMA R8, R2, UR6, -R8 ;  /* 0x0000000602087c2b */ /* 0x000fe20008000808 */
[----:B------:R-:W-:Y:S01]  /*0290*/  UMOV UR6, 0x20fd8164 ;  /* 0x20fd816400067882 */ /* 0x000fe20000000000 */
[----:B------:R-:W-:-:S02]  /*02a0*/  UMOV UR7, 0x3da8ff83 ;  /* 0x3da8ff8300077882 */ /* 0x000fc40000000000 */
[C---:B------:R-:W-:Y:S01]  /*02b0*/  DFMA R6, R2.reuse, -UR6, R6 ;  /* 0x8000000602067c2b */ /* 0x040fe20008000006 */
[----:B------:R-:W-:Y:S01]  /*02c0*/  UMOV UR6, 0x69ace392 ;  /* 0x69ace39200067882 */ /* 0x000fe20000000000 */
[----:B------:R-:W-:Y:S02]  /*02d0*/  UMOV UR7, 0x3ec71de3 ;  /* 0x3ec71de300077882 */ /* 0x000fe40000000000 */
[C---:B------:R-:W-:Y:S01]  /*02e0*/  DFMA R8, R2.reuse, R8, UR6 ;  /* 0x0000000602087e2b */ /* 0x040fe20008000008 */
[----:B------:R-:W-:Y:S01]  /*02f0*/  UMOV UR6, 0x8e06e6d9 ;  /* 0x8e06e6d900067882 */ /* 0x000fe20000000000 */
[----:B------:R-:W-:Y:S02]  /*0300*/  UMOV UR7, 0x3e927e4f ;  /* 0x3e927e4f00077882 */ /* 0x000fe40000000000 */
[----:B------:R-:W-:Y:S01]  /*0310*/  DFMA R6, R2, R6, -UR6 ;  /* 0x8000000602067e2b */ /* 0x000fe20008000006 */
[----:B------:R-:W-:Y:S01]  /*0320*/  UMOV UR6, 0x19db62a1 ;  /* 0x19db62a100067882 */ /* 0x000fe20000000000 */
[----:B------:R-:W-:-:S02]  /*0330*/  UMOV UR7, 0x3f2a01a0 ;  /* 0x3f2a01a000077882 */ /* 0x000fc40000000000 */
[C---:B------:R-:W-:Y:S01]  /*0340*/  DFMA R8, R2.reuse, R8, -UR6 ;  /* 0x8000000602087e2b */ /* 0x040fe20008000008 */
[----:B------:R-:W-:Y:S01]  /*0350*/  UMOV UR6, 0x19ddbce9 ;  /* 0x19ddbce900067882 */ /* 0x000fe20000000000 */
[----:B------:R-:W-:Y:S02]  /*0360*/  UMOV UR7, 0x3efa01a0 ;  /* 0x3efa01a000077882 */ /* 0x000fe40000000000 */
[C---:B------:R-:W-:Y:S01]  /*0370*/  DFMA R6, R2.reuse, R6, UR6 ;  /* 0x0000000602067e2b */ /* 0x040fe20008000006 */
[----:B------:R-:W-:Y:S01]  /*0380*/  UMOV UR6, 0x11110818 ;  /* 0x1111081800067882 */ /* 0x000fe20000000000 */
[----:B------:R-:W-:Y:S02]  /*0390*/  UMOV UR7, 0x3f811111 ;  /* 0x3f81111100077882 */ /* 0x000fe40000000000 */
[----:B------:R-:W-:Y:S01]  /*03a0*/  DFMA R8, R2, R8, UR6 ;  /* 0x0000000602087e2b */ /* 0x000fe20008000008 */
[----:B------:R-:W-:Y:S01]  /*03b0*/  UMOV UR6, 0x16c15d47 ;  /* 0x16c15d4700067882 */ /* 0x000fe20000000000 */
[----:B------:R-:W-:-:S02]  /*03c0*/  UMOV UR7, 0x3f56c16c ;  /* 0x3f56c16c00077882 */ /* 0x000fc40000000000 */
[C---:B------:R-:W-:Y:S01]  /*03d0*/  DFMA R6, R2.reuse, R6, -UR6 ;  /* 0x8000000602067e2b */ /* 0x040fe20008000006 */
[----:B------:R-:W-:Y:S01]  /*03e0*/  UMOV UR6, 0x55555554 ;  /* 0x5555555400067882 */ /* 0x000fe20000000000 */
[----:B------:R-:W-:Y:S02]  /*03f0*/  UMOV UR7, 0x3fc55555 ;  /* 0x3fc5555500077882 */ /* 0x000fe40000000000 */
[C---:B------:R-:W-:Y:S01]  /*0400*/  DFMA R10, R2.reuse, R8, -UR6 ;  /* 0x80000006020a7e2b */ /* 0x040fe20008000008 */
[----:B------:R-:W-:Y:S01]  /*0410*/  UMOV UR6, 0x55555551 ;  /* 0x5555555100067882 */ /* 0x000fe20000000000 */
[----:B------:R-:W-:Y:S02]  /*0420*/  UMOV UR7, 0x3fa55555 ;  /* 0x3fa5555500077882 */ /* 0x000fe40000000000 */
[C---:B------:R-:W-:Y:S02]  /*0430*/  DFMA R8, R2.reuse, R6, UR6 ;  /* 0x0000000602087e2b */ /* 0x040fe40008000006 */
[----:B------:R-:W0:Y:S02]  /*0440*/  S2R R6, SR_TID.X ;  /* 0x0000000000067919 */ /* 0x000e240000002100 */
[----:B------:R-:W-:-:S04]  /*0450*/  DFMA R10, R2, R10, RZ ;  /* 0x0000000a020a722b */ /* 0x000fc800000000ff */
[----:B------:R-:W-:-:S04]  /*0460*/  DFMA R8, R2, R8, -0.5 ;  /* 0xbfe000000208742b */ /* 0x000fc80000000008 */
[----:B------:R-:W-:Y:S01]  /*0470*/  DFMA R10, R10, R4, R4 ;  /* 0x000000040a0a722b */ /* 0x000fe20000000004 */
[----:B------:R-:W1:Y:S03]  /*0480*/  LDC.64 R4, c[0x0][0x390] ;  /* 0x0000e400ff047b82 */ /* 0x000e660000000a00 */
[----:B------:R-:W-:Y:S01]  /*0490*/  DFMA R8, R2, R8, 1 ;  /* 0x3ff000000208742b */ /* 0x000fe20000000008 */
[----:B------:R-:W-:-:S04]  /*04a0*/  LOP3.LUT R2, R0, 0x1, RZ, 0xc0, !PT ;  /* 0x0000000100027812 */ /* 0x000fc800078ec0ff */
[----:B------:R-:W-:Y:S02]  /*04b0*/  ISETP.NE.U32.AND P0, PT, R2, 0x1, PT ;  /* 0x000000010200780c */ /* 0x000fe40003f05070 */
[----:B------:R-:W-:-:S03]  /*04c0*/  LOP3.LUT R7, R11, 0x80000000, RZ, 0x3c, !PT ;  /* 0x800000000b077812 */ /* 0x000fc600078e3cff */
[----:B------:R-:W-:Y:S02]  /*04d0*/  FSEL R3, R9, R11, !P0 ;  /* 0x0000000b09037208 */ /* 0x000fe40004000000 */
[----:B------:R-:W-:Y:S02]  /*04e0*/  FSEL R11, R7, R9, !P0 ;  /* 0x00000009070b7208 */ /* 0x000fe40004000000 */
[----:B------:R-:W-:Y:S02]  /*04f0*/  @P1 LOP3.LUT R7, R3, 0x80000000, RZ, 0x3c, !PT ;  /* 0x8000000003071812 */ /* 0x000fe400078e3cff */
[----:B------:R-:W-:Y:S02]  /*0500*/  @P1 LOP3.LUT R15, R11, 0x80000000, RZ, 0x3c, !PT ;  /* 0x800000000b0f1812 */ /* 0x000fe400078e3cff */
[----:B------:R-:W-:Y:S01]  /*0510*/  FSEL R2, R8, R10, !P0 ;  /* 0x0000000a08027208 */ /* 0x000fe20004000000 */
[----:B------:R-:W-:Y:S01]  /*0520*/  @P1 IMAD.MOV.U32 R3, RZ, RZ, R7 ;  /* 0x000000ffff031224 */ /* 0x000fe200078e0007 */
[----:B------:R-:W-:Y:S01]  /*0530*/  FSEL R10, R10, R8, !P0 ;  /* 0x000000080a0a7208 */ /* 0x000fe20004000000 */
[----:B0-----:R-:W-:-:S04]  /*0540*/  IMAD.WIDE.U32 R8, R6, 0x8, R12 ;  /* 0x0000000806087825 */ /* 0x001fc800078e000c */
[----:B-1----:R-:W-:Y:S01]  /*0550*/  IMAD.WIDE.U32 R4, R6, 0x8, R4 ;  /* 0x0000000806047825 */ /* 0x002fe200078e0004 */
[----:B------:R-:W-:Y:S03]  /*0560*/  STG.E.64 desc[UR4][R8.64], R2 ;  /* 0x0000000208007986 */ /* 0x000fe6000c101b04 */
[----:B------:R-:W-:-:S05]  /*0570*/  @P1 IMAD.MOV.U32 R11, RZ, RZ, R15 ;  /* 0x000000ffff0b1224 */ /* 0x000fca00078e000f */
[----:B------:R-:W-:Y:S01]  /*0580*/  STG.E.64 desc[UR4][R4.64], R10 ;  /* 0x0000000a04007986 */ /* 0x000fe2000c101b04 */
[----:B------:R-:W-:Y:S05]  /*0590*/  EXIT ;  /* 0x000000000000794d */ /* 0x000fea0003800000 */
        .type           $_Z13sincosdKernelPdS_S_$__internal_trig_reduction_slowpathd,@function
        .size           $_Z13sincosdKernelPdS_S_$__internal_trig_reduction_slowpathd,(.L_x_117 - $_Z13sincosdKernelPdS_S_$__internal_trig_reduction_slowpathd)
$_Z13sincosdKernelPdS_S_$__internal_trig_reduction_slowpathd:
[--C-:B------:R-:W-:Y:S01]  /*05a0*/  SHF.R.U32.HI R6, RZ, 0x14, R17.reuse ;  /* 0x00000014ff067819 */ /* 0x100fe20000011611 */
[----:B------:R-:W-:Y:S02]  /*05b0*/  IMAD.MOV.U32 R11, RZ, RZ, R16 ;  /* 0x000000ffff0b7224 */ /* 0x000fe400078e0010 */
[----:B------:R-:W-:Y:S01]  /*05c0*/  IMAD.MOV.U32 R5, RZ, RZ, R17 ;  /* 0x000000ffff057224 */ /* 0x000fe200078e0011 */
[----:B------:R-:W-:Y:S01]  /*05d0*/  LOP3.LUT R0, R6, 0x7ff, RZ, 0xc0, !PT ;  /* 0x000007ff06007812 */ /* 0x000fe200078ec0ff */
[----:B------:R-:W-:-:S03]  /*05e0*/  IMAD.MOV.U32 R4, RZ, RZ, RZ ;  /* 0x000000ffff047224 */ /* 0x000fc600078e00ff */
[----:B------:R-:W-:-:S13]  /*05f0*/  ISETP.NE.AND P0, PT, R0, 0x7ff, PT ;  /* 0x000007ff0000780c */ /* 0x000fda0003f05270 */
[----:B------:R-:W-:Y:S05]  /*0600*/  @!P0 BRA `(.L_x_25) ;  /* 0x0000000800488947 */ /* 0x000fea0003800000 */
[----:B------:R-:W-:Y:S01]  /*0610*/  VIADD R2, R0, 0xfffffc00 ;  /* 0xfffffc0000027836 */ /* 0x000fe20000000000 */
[----:B------:R-:W-:Y:S01]  /*0620*/  BSSY.RECONVERGENT B1, `(.L_x_26) ;  /* 0x000002f000017945 */ /* 0x000fe20003800200 */
[----:B------:R-:W-:-:S03]  /*0630*/  CS2R R18, SRZ ;  /* 0x0000000000127805 */ /* 0x000fc6000001ff00 */
[----:B------:R-:W-:Y:S02]  /*0640*/  SHF.R.U32.HI R0, RZ, 0x6, R2 ;  /* 0x00000006ff007819 */ /* 0x000fe40000011602 */
[----:B------:R-:W-:Y:S02]  /*0650*/  ISETP.GE.U32.AND P0, PT, R2, 0x80, PT ;  /* 0x000000800200780c */ /* 0x000fe40003f06070 */
[C---:B------:R-:W-:Y:S02]  /*0660*/  IADD3 R7, PT, PT, -R0.reuse, 0x13, RZ ;  /* 0x0000001300077810 */ /* 0x040fe40007ffe1ff */
[----:B------:R-:W-:Y:S02]  /*0670*/  IADD3 R15, PT, PT, -R0, 0xf, RZ ;  /* 0x0000000f000f7810 */ /* 0x000fe40007ffe1ff */
[----:B------:R-:W-:-:S04]  /*0680*/  SEL R7, R7, 0x12, P0 ;  /* 0x0000001207077807 */ /* 0x000fc80000000000 */
[----:B------:R-:W-:-:S13]  /*0690*/  ISETP.GE.AND P0, PT, R15, R7, PT ;  /* 0x000000070f00720c */ /* 0x000fda0003f06270 */
[----:B------:R-:W-:Y:S05]  /*06a0*/  @P0 BRA `(.L_x_27) ;  /* 0x0000000000980947 */ /* 0x000fea0003800000 */
[----:B------:R-:W0:Y:S01]  /*06b0*/  LDC.64 R8, c[0x0][0x358] ;  /* 0x0000d600ff087b82 */ /* 0x000e220000000a00 */
[C---:B------:R-:W-:Y:S01]  /*06c0*/  SHF.L.U64.HI R13, R11.reuse, 0xb, R5 ;  /* 0x0000000b0b0d7819 */ /* 0x040fe20000010205 */
[----:B------:R-:W-:Y:S01]  /*06d0*/  BSSY.RECONVERGENT B2, `(.L_x_28) ;  /* 0x0000022000027945 */ /* 0x000fe20003800200 */
[----:B------:R-:W-:Y:S01]  /*06e0*/  IMAD.SHL.U32 R11, R11, 0x800, RZ ;  /* 0x000008000b0b7824 */ /* 0x000fe200078e00ff */
[----:B------:R-:W-:Y:S01]  /*06f0*/  IADD3 R14, PT, PT, RZ, -R0, -R7 ;  /* 0x80000000ff0e7210 */ /* 0x000fe20007ffe807 */
[----:B------:R-:W-:Y:S01]  /*0700*/  IMAD.MOV.U32 R12, RZ, RZ, RZ ;  /* 0x000000ffff0c7224 */ /* 0x000fe200078e00ff */
[----:B------:R-:W-:Y:S02]  /*0710*/  CS2R R18, SRZ ;  /* 0x0000000000127805 */ /* 0x000fe4000001ff00 */
[----:B------:R-:W-:Y:S01]  /*0720*/  LOP3.LUT R13, R13, 0x80000000, RZ, 0xfc, !PT ;  /* 0x800000000d0d7812 */ /* 0x000fe200078efcff */
[----:B------:R-:W1:Y:S06]  /*0730*/  LDC.64 R2, c[0x4][0x8] ;  /* 0x01000200ff027b82 */ /* 0x000e6c0000000a00 */
.L_x_29:
[----:B0-----:R-:W-:Y:S01]  /*0740*/  R2UR UR6, R8 ;  /* 0x00000000080672ca */ /* 0x001fe200000e0000 */
[----:B-1----:R-:W-:Y:S01]  /*0750*/  IMAD.WIDE R4, R15, 0x8, R2 ;  /* 0x000000080f047825 */ /* 0x002fe200078e0202 */
[----:B------:R-:W-:-:S13]  /*0760*/  R2UR UR7, R9 ;  /* 0x00000000090772ca */ /* 0x000fda00000e0000 */
[----:B------:R-:W2:Y:S01]  /*0770*/  LDG.E.64.CONSTANT R4, desc[UR6][R4.64] ;  /* 0x0000000604047981 */ /* 0x000ea2000c1e9b00 */
[----:B------:R-:W-:Y:S02]  /*0780*/  VIADD R14, R14, 0x1 ;  /* 0x000000010e0e7836 */ /* 0x000fe40000000000 */
[----:B------:R-:W-:Y:S02]  /*0790*/  VIADD R15, R15, 0x1 ;  /* 0x000000010f0f7836 */ /* 0x000fe40000000000 */
[----:B--2---:R-:W-:-:S04]  /*07a0*/  IMAD.WIDE.U32 R18, P2, R4, R11, R18 ;  /* 0x0000000b04127225 */ /* 0x004fc80007840012 */
[----:B------:R-:W-:Y:S02]  /*07b0*/  IMAD R21, R4, R13, RZ ;  /* 0x0000000d04157224 */ /* 0x000fe400078e02ff */
[CC--:B------:R-:W-:Y:S02]  /*07c0*/  IMAD R16, R5.reuse, R11.reuse, RZ ;  /* 0x0000000b05107224 */ /* 0x0c0fe400078e02ff */
[----:B------:R-:W-:Y:S01]  /*07d0*/  IMAD.HI.U32 R23, R5, R11, RZ ;  /* 0x0000000b05177227 */ /* 0x000fe200078e00ff */
[----:B------:R-:W-:-:S03]  /*07e0*/  IADD3 R19, P0, PT, R21, R19, RZ ;  /* 0x0000001315137210 */ /* 0x000fc60007f1e0ff */
[----:B------:R-:W-:Y:S01]  /*07f0*/  IMAD R21, R12, 0x8, R1 ;  /* 0x000000080c157824 */ /* 0x000fe200078e0201 */
[----:B------:R-:W-:Y:S01]  /*0800*/  IADD3 R19, P1, PT, R16, R19, RZ ;  /* 0x0000001310137210 */ /* 0x000fe20007f3e0ff */
[----:B------:R-:W-:-:S04]  /*0810*/  IMAD.HI.U32 R16, R4, R13, RZ ;  /* 0x0000000d04107227 */ /* 0x000fc800078e00ff */
[----:B------:R-:W-:Y:S01]  /*0820*/  IMAD.X R4, RZ, RZ, R16, P2 ;  /* 0x000000ffff047224 */ /* 0x000fe200010e0610 */
[----:B------:R0:W-:Y:S01]  /*0830*/  STL.64 [R21], R18 ;  /* 0x0000001215007387 */ /* 0x0001e20000100a00 */
[----:B------:R-:W-:-:S03]  /*0840*/  IMAD.HI.U32 R16, R5, R13, RZ ;  /* 0x0000000d05107227 */ /* 0x000fc600078e00ff */
[----:B------:R-:W-:Y:S01]  /*0850*/  IADD3.X R4, P0, PT, R23, R4, RZ, P0, !PT ;  /* 0x0000000417047210 */ /* 0x000fe2000071e4ff */
[----:B------:R-:W-:Y:S02]  /*0860*/  IMAD R5, R5, R13, RZ ;  /* 0x0000000d05057224 */ /* 0x000fe400078e02ff */
[----:B------:R-:W-:-:S03]  /*0870*/  VIADD R12, R12, 0x1 ;  /* 0x000000010c0c7836 */ /* 0x000fc60000000000 */
[----:B------:R-:W-:Y:S01]  /*0880*/  IADD3.X R5, P1, PT, R5, R4, RZ, P1, !PT ;  /* 0x0000000405057210 */ /* 0x000fe20000f3e4ff */
[----:B------:R-:W-:Y:S01]  /*0890*/  IMAD.X R4, RZ, RZ, R16, P0 ;  /* 0x000000ffff047224 */ /* 0x000fe200000e0610 */
[----:B------:R-:W-:-:S03]  /*08a0*/  ISETP.NE.AND P0, PT, R14, -0xf, PT ;  /* 0xfffffff10e00780c */ /* 0x000fc60003f05270 */
[----:B------:R-:W-:Y:S02]  /*08b0*/  IMAD.X R4, RZ, RZ, R4, P1 ;  /* 0x000000ffff047224 */ /* 0x000fe400008e0604 */
[----:B0-----:R-:W-:Y:S02]  /*08c0*/  IMAD.MOV.U32 R18, RZ, RZ, R5 ;  /* 0x000000ffff127224 */ /* 0x001fe400078e0005 */
[----:B------:R-:W-:-:S06]  /*08d0*/  IMAD.MOV.U32 R19, RZ, RZ, R4 ;  /* 0x000000ffff137224 */ /* 0x000fcc00078e0004 */
[----:B------:R-:W-:Y:S05]  /*08e0*/  @P0 BRA `(.L_x_29) ;  /* 0xfffffffc00940947 */ /* 0x000fea000383ffff */
[----:B------:R-:W-:Y:S05]  /*08f0*/  BSYNC.RECONVERGENT B2 ;  /* 0x0000000000027941 */ /* 0x000fea0003800200 */
.L_x_28:
[----:B------:R-:W-:-:S07]  /*0900*/  IMAD.MOV.U32 R15, RZ, RZ, R7 ;  /* 0x000000ffff0f7224 */ /* 0x000fce00078e0007 */
.L_x_27:
[----:B------:R-:W-:Y:S05]  /*0910*/  BSYNC.RECONVERGENT B1 ;  /* 0x0000000000017941 */ /* 0x000fea0003800200 */
.L_x_26:
[----:B------:R-:W-:Y:S01]  /*0920*/  LOP3.LUT P0, R21, R6, 0x3f, RZ, 0xc0, !PT ;  /* 0x0000003f06157812 */ /* 0x000fe2000780c0ff */
[----:B------:R-:W-:-:S04]  /*0930*/  IMAD.IADD R0, R0, 0x1, R15 ;  /* 0x0000000100007824 */ /* 0x000fc800078e020f */
[----:B------:R-:W-:-:S05]  /*0940*/  IMAD.U32 R23, R0, 0x8, R1 ;  /* 0x0000000800177824 */ /* 0x000fca00078e0001 */
[----:B------:R0:W-:Y:S04]  /*0950*/  STL.64 [R23+-0x78], R18 ;  /* 0xffff881217007387 */ /* 0x0001e80000100a00 */
[----:B------:R-:W2:Y:S04]  /*0960*/  @P0 LDL.64 R8, [R1+0x8] ;  /* 0x0000080001080983 */ /* 0x000ea80000100a00 */
[----:B------:R-:W3:Y:S04]  /*0970*/  LDL.64 R2, [R1+0x10] ;  /* 0x0000100001027983 */ /* 0x000ee80000100a00 */
[----:B------:R-:W4:Y:S01]  /*0980*/  LDL.64 R4, [R1+0x18] ;  /* 0x0000180001047983 */ /* 0x000f220000100a00 */
[----:B------:R-:W-:Y:S01]  /*0990*/  @P0 LOP3.LUT R0, R6, 0x3f, RZ, 0xc, !PT ;  /* 0x0000003f06000812 */ /* 0x000fe200078e0cff */
[----:B------:R-:W-:Y:S01]  /*09a0*/  BSSY.RECONVERGENT B1, `(.L_x_30) ;  /* 0x0000034000017945 */ /* 0x000fe20003800200 */
[----:B--2---:R-:W-:-:S02]  /*09b0*/  @P0 SHF.R.U64 R7, R8, 0x1, R9 ;  /* 0x0000000108070819 */ /* 0x004fc40000001209 */
[----:B------:R-:W-:Y:S02]  /*09c0*/  @P0 SHF.R.U32.HI R9, RZ, 0x1, R9 ;  /* 0x00000001ff090819 */ /* 0x000fe40000011609 */
[CC--:B---3--:R-:W-:Y:S02]  /*09d0*/  @P0 SHF.L.U32 R11, R2.reuse, R21.reuse, RZ ;  /* 0x00000015020b0219 */ /* 0x0c8fe400000006ff */
[----:B------:R-:W-:Y:S02]  /*09e0*/  @P0 SHF.R.U64 R6, R7, R0, R9 ;  /* 0x0000000007060219 */ /* 0x000fe40000001209 */
[--C-:B------:R-:W-:Y:S02]  /*09f0*/  @P0 SHF.R.U32.HI R15, RZ, 0x1, R3.reuse ;  /* 0x00000001ff0f0819 */ /* 0x100fe40000011603 */
[C-C-:B------:R-:W-:Y:S02]  /*0a00*/  @P0 SHF.R.U64 R13, R2.reuse, 0x1, R3.reuse ;  /* 0x00000001020d0819 */ /* 0x140fe40000001203 */
[----:B------:R-:W-:-:S02]  /*0a10*/  @P0 SHF.L.U64.HI R8, R2, R21, R3 ;  /* 0x0000001502080219 */ /* 0x000fc40000010203 */
[----:B------:R-:W-:Y:S02]  /*0a20*/  @P0 SHF.R.U32.HI R7, RZ, R0, R9 ;  /* 0x00000000ff070219 */ /* 0x000fe40000011609 */
[----:B------:R-:W-:Y:S02]  /*0a30*/  @P0 LOP3.LUT R2, R11, R6, RZ, 0xfc, !PT ;  /* 0x000000060b020212 */ /* 0x000fe400078efcff */
[----:B----4-:R-:W-:Y:S02]  /*0a40*/  @P0 SHF.L.U32 R9, R4, R21, RZ ;  /* 0x0000001504090219 */ /* 0x010fe400000006ff */
[----:B------:R-:W-:Y:S02]  /*0a50*/  @P0 SHF.R.U64 R12, R13, R0, R15 ;  /* 0x000000000d0c0219 */ /* 0x000fe4000000120f */
[----:B------:R-:W-:Y:S01]  /*0a60*/  @P0 LOP3.LUT R3, R8, R7, RZ, 0xfc, !PT ;  /* 0x0000000708030212 */ /* 0x000fe200078efcff */
[----:B------:R-:W-:Y:S01]  /*0a70*/  IMAD.SHL.U32 R8, R2, 0x4, RZ ;  /* 0x0000000402087824 */ /* 0x000fe200078e00ff */
[----:B------:R-:W-:-:S02]  /*0a80*/  @P0 SHF.L.U64.HI R21, R4, R21, R5 ;  /* 0x0000001504150219 */ /* 0x000fc40000010205 */
[----:B------:R-:W-:Y:S02]  /*0a90*/  @P0 LOP3.LUT R4, R9, R12, RZ, 0xfc, !PT ;  /* 0x0000000c09040212 */ /* 0x000fe400078efcff */
[----:B------:R-:W-:Y:S02]  /*0aa0*/  @P0 SHF.R.U32.HI R0, RZ, R0, R15 ;  /* 0x00000000ff000219 */ /* 0x000fe4000001160f */
[----:B------:R-:W-:Y:S02]  /*0ab0*/  SHF.L.U64.HI R9, R2, 0x2, R3 ;  /* 0x0000000202097819 */ /* 0x000fe40000010203 */
[----:B------:R-:W-:Y:S02]  /*0ac0*/  @P0 LOP3.LUT R5, R21, R0, RZ, 0xfc, !PT ;  /* 0x0000000015050212 */ /* 0x000fe400078efcff */
[----:B------:R-:W-:Y:S02]  /*0ad0*/  SHF.L.W.U32.HI R3, R3, 0x2, R4 ;  /* 0x0000000203037819 */ /* 0x000fe40000010e04 */
[----:B------:R-:W-:-:S02]  /*0ae0*/  IADD3 RZ, P0, PT, RZ, -R8, RZ ;  /* 0x80000008ffff7210 */ /* 0x000fc40007f1e0ff */
[----:B------:R-:W-:Y:S02]  /*0af0*/  LOP3.LUT R0, RZ, R9, RZ, 0x33, !PT ;  /* 0x00000009ff007212 */ /* 0x000fe400078e33ff */
[----:B------:R-:W-:Y:S02]  /*0b00*/  SHF.L.W.U32.HI R4, R4, 0x2, R5 ;  /* 0x0000000204047819 */ /* 0x000fe40000010e05 */
[----:B------:R-:W-:Y:S02]  /*0b10*/  LOP3.LUT R6, RZ, R3, RZ, 0x33, !PT ;  /* 0x00000003ff067212 */ /* 0x000fe400078e33ff */
[----:B------:R-:W-:Y:S02]  /*0b20*/  IADD3.X R2, P0, PT, RZ, R0, RZ, P0, !PT ;  /* 0x00000000ff027210 */ /* 0x000fe4000071e4ff */
[----:B------:R-:W-:Y:S02]  /*0b30*/  LOP3.LUT R0, RZ, R4, RZ, 0x33, !PT ;  /* 0x00000004ff007212 */ /* 0x000fe400078e33ff */
[----:B------:R-:W-:-:S02]  /*0b40*/  IADD3.X R6, P1, PT, RZ, R6, RZ, P0, !PT ;  /* 0x00000006ff067210 */ /* 0x000fc4000073e4ff */
[----:B------:R-:W-:-:S03]  /*0b50*/  ISETP.GT.U32.AND P2, PT, R3, -0x1, PT ;  /* 0xffffffff0300780c */ /* 0x000fc60003f44070 */
[----:B------:R-:W-:Y:S01]  /*0b60*/  IMAD.X R7, RZ, RZ, R0, P1 ;  /* 0x000000ffff077224 */ /* 0x000fe200008e0600 */
[----:B------:R-:W-:-:S04]  /*0b70*/  ISETP.GT.AND.EX P0, PT, R4, -0x1, PT, P2 ;  /* 0xffffffff0400780c */ /* 0x000fc80003f04320 */
[----:B------:R-:W-:Y:S02]  /*0b80*/  SEL R12, R4, R7, P0 ;  /* 0x00000007040c7207 */ /* 0x000fe40000000000 */
[----:B------:R-:W-:Y:S02]  /*0b90*/  SEL R7, R3, R6, P0 ;  /* 0x0000000603077207 */ /* 0x000fe40000000000 */
[----:B------:R-:W-:Y:S02]  /*0ba0*/  ISETP.NE.U32.AND P1, PT, R12, RZ, PT ;  /* 0x000000ff0c00720c */ /* 0x000fe40003f25070 */
[----:B------:R-:W-:Y:S02]  /*0bb0*/  SEL R9, R9, R2, P0 ;  /* 0x0000000209097207 */ /* 0x000fe40000000000 */
[----:B------:R-:W-:Y:S01]  /*0bc0*/  SEL R3, R7, R12, !P1 ;  /* 0x0000000c07037207 */ /* 0x000fe20004800000 */
[----:B------:R-:W-:-:S05]  /*0bd0*/  @!P0 IMAD.MOV R8, RZ, RZ, -R8 ;  /* 0x000000ffff088224 */ /* 0x000fca00078e0a08 */
[----:B------:R-:W1:Y:S02]  /*0be0*/  FLO.U32 R3, R3 ;  /* 0x0000000300037300 */ /* 0x000e6400000e0000 */
[C---:B-1----:R-:W-:Y:S02]  /*0bf0*/  IADD3 R6, PT, PT, -R3.reuse, 0x1f, RZ ;  /* 0x0000001f03067810 */ /* 0x042fe40007ffe1ff */
[----:B------:R-:W-:-:S03]  /*0c00*/  IADD3 R0, PT, PT, -R3, 0x3f, RZ ;  /* 0x0000003f03007810 */ /* 0x000fc60007ffe1ff */
[----:B------:R-:W-:-:S05]  /*0c10*/  @P1 IMAD.MOV R0, RZ, RZ, R6 ;  /* 0x000000ffff001224 */ /* 0x000fca00078e0206 */
[----:B------:R-:W-:-:S13]  /*0c20*/  ISETP.NE.AND P1, PT, R0, RZ, PT ;  /* 0x000000ff0000720c */ /* 0x000fda0003f25270 */
[----:B0-----:R-:W-:Y:S05]  /*0c30*/  @!P1 BRA `(.L_x_31) ;  /* 0x0000000000289947 */ /* 0x001fea0003800000 */
[----:B------:R-:W-:Y:S02]  /*0c40*/  LOP3.LUT R2, R0, 0x3f, RZ, 0xc0, !PT ;  /* 0x0000003f00027812 */ /* 0x000fe400078ec0ff */
[--C-:B------:R-:W-:Y:S02]  /*0c50*/  SHF.R.U64 R6, R8, 0x1, R9.reuse ;  /* 0x0000000108067819 */ /* 0x100fe40000001209 */
[----:B------:R-:W-:Y:S02]  /*0c60*/  SHF.R.U32.HI R8, RZ, 0x1, R9 ;  /* 0x00000001ff087819 */ /* 0x000fe40000011609 */
[----:B------:R-:W-:Y:S02]  /*0c70*/  LOP3.LUT R3, R0, 0x3f, RZ, 0xc, !PT ;  /* 0x0000003f00037812 */ /* 0x000fe400078e0cff */
[CC--:B------:R-:W-:Y:S02]  /*0c80*/  SHF.L.U64.HI R12, R7.reuse, R2.reuse, R12 ;  /* 0x00000002070c7219 */ /* 0x0c0fe4000001020c */
[----:B------:R-:W-:-:S02]  /*0c90*/  SHF.L.U32 R7, R7, R2, RZ ;  /* 0x0000000207077219 */ /* 0x000fc400000006ff */
[-CC-:B------:R-:W-:Y:S02]  /*0ca0*/  SHF.R.U64 R2, R6, R3.reuse, R8.reuse ;  /* 0x0000000306027219 */ /* 0x180fe40000001208 */
[----:B------:R-:W-:Y:S02]  /*0cb0*/  SHF.R.U32.HI R3, RZ, R3, R8 ;  /* 0x00000003ff037219 */ /* 0x000fe40000011608 */
[----:B------:R-:W-:Y:S02]  /*0cc0*/  LOP3.LUT R7, R7, R2, RZ, 0xfc, !PT ;  /* 0x0000000207077212 */ /* 0x000fe400078efcff */
[----:B------:R-:W-:-:S07]  /*0cd0*/  LOP3.LUT R12, R12, R3, RZ, 0xfc, !PT ;  /* 0x000000030c0c7212 */ /* 0x000fce00078efcff */
.L_x_31:
[----:B------:R-:W-:Y:S05]  /*0ce0*/  BSYNC.RECONVERGENT B1 ;  /* 0x0000000000017941 */ /* 0x000fea0003800200 */
.L_x_30:
[----:B------:R-:W-:Y:S01]  /*0cf0*/  IMAD.WIDE.U32 R8, R7, 0x2168c235, RZ ;  /* 0x2168c23507087825 */ /* 0x000fe200078e00ff */
[----:B------:R-:W-:-:S03]  /*0d00*/  SHF.R.U32.HI R5, RZ, 0x1e, R5 ;  /* 0x0000001eff057819 */ /* 0x000fc60000011605 */
[----:B------:R-:W-:Y:S01]  /*0d10*/  IMAD.MOV.U32 R2, RZ, RZ, R9 ;  /* 0x000000ffff027224 */ /* 0x000fe200078e0009 */
[----:B------:R-:W-:Y:S01]  /*0d20*/  IADD3 RZ, P1, PT, R8, R8, RZ ;  /* 0x0000000808ff7210 */ /* 0x000fe20007f3e0ff */
[----:B------:R-:W-:Y:S01]  /*0d30*/  IMAD.MOV.U32 R3, RZ, RZ, RZ ;  /* 0x000000ffff037224 */ /* 0x000fe200078e00ff */
[----:B------:R-:W-:Y:S01]  /*0d40*/  LEA.HI R4, R4, R5, RZ, 0x1 ;  /* 0x0000000504047211 */ /* 0x000fe200078f08ff */
[----:B------:R-:W-:-:S04]  /*0d50*/  IMAD.HI.U32 R6, R12, -0x36f0255e, RZ ;  /* 0xc90fdaa20c067827 */ /* 0x000fc800078e00ff */
[----:B------:R-:W-:-:S04]  /*0d60*/  IMAD.WIDE.U32 R2, R7, -0x36f0255e, R2 ;  /* 0xc90fdaa207027825 */ /* 0x000fc800078e0002 */
[C---:B------:R-:W-:Y:S02]  /*0d70*/  IMAD R7, R12.reuse, -0x36f0255e, RZ ;  /* 0xc90fdaa20c077824 */ /* 0x040fe400078e02ff */
[----:B------:R-:W-:-:S04]  /*0d80*/  IMAD.WIDE.U32 R2, P2, R12, 0x2168c235, R2 ;  /* 0x2168c2350c027825 */ /* 0x000fc80007840002 */
[----:B------:R-:W-:Y:S01]  /*0d90*/  IMAD.X R6, RZ, RZ, R6, P2 ;  /* 0x000000ffff067224 */ /* 0x000fe200010e0606 */
[----:B------:R-:W-:Y:S02]  /*0da0*/  IADD3 R3, P2, PT, R7, R3, RZ ;  /* 0x0000000307037210 */ /* 0x000fe40007f5e0ff */
[----:B------:R-:W-:Y:S02]  /*0db0*/  IADD3.X RZ, P1, PT, R2, R2, RZ, P1, !PT ;  /* 0x0000000202ff7210 */ /* 0x000fe40000f3e4ff */
[C---:B------:R-:W-:Y:S01]  /*0dc0*/  ISETP.GT.U32.AND P3, PT, R3.reuse, RZ, PT ;  /* 0x000000ff0300720c */ /* 0x040fe20003f64070 */
[----:B------:R-:W-:Y:S01]  /*0dd0*/  IMAD.X R6, RZ, RZ, R6, P2 ;  /* 0x000000ffff067224 */ /* 0x000fe200010e0606 */
[----:B------:R-:W-:-:S04]  /*0de0*/  IADD3.X R2, P2, PT, R3, R3, RZ, P1, !PT ;  /* 0x0000000303027210 */ /* 0x000fc80000f5e4ff */
[C---:B------:R-:W-:Y:S01]  /*0df0*/  ISETP.GT.AND.EX P1, PT, R6.reuse, RZ, PT, P3 ;  /* 0x000000ff0600720c */ /* 0x040fe20003f24330 */
[----:B------:R-:W-:-:S03]  /*0e00*/  IMAD.X R7, R6, 0x1, R6, P2 ;  /* 0x0000000106077824 */ /* 0x000fc600010e0606 */
[----:B------:R-:W-:Y:S02]  /*0e10*/  SEL R2, R2, R3, P1 ;  /* 0x0000000302027207 */ /* 0x000fe40000800000 */
[----:B------:R-:W-:Y:S02]  /*0e20*/  SEL R3, R7, R6, P1 ;  /* 0x0000000607037207 */ /* 0x000fe40000800000 */
[----:B------:R-:W-:Y:S02]  /*0e30*/  IADD3 R2, P2, PT, R2, 0x1, RZ ;  /* 0x0000000102027810 */ /* 0x000fe40007f5e0ff */
[----:B------:R-:W-:Y:S02]  /*0e40*/  SEL R7, RZ, 0xffffffff, !P1 ;  /* 0xffffffffff077807 */ /* 0x000fe40004800000 */
[----:B------:R-:W-:Y:S01]  /*0e50*/  LOP3.LUT P1, R17, R17, 0x80000000, RZ, 0xc0, !PT ;  /* 0x8000000011117812 */ /* 0x000fe2000782c0ff */
[----:B------:R-:W-:Y:S02]  /*0e60*/  IMAD.X R3, RZ, RZ, R3, P2 ;  /* 0x000000ffff037224 */ /* 0x000fe400010e0603 */
[----:B------:R-:W-:Y:S01]  /*0e70*/  IMAD.IADD R0, R7, 0x1, -R0 ;  /* 0x0000000107007824 */ /* 0x000fe200078e0a00 */
[----:B------:R-:W-:-:S02]  /*0e80*/  @!P0 LOP3.LUT R17, R17, 0x80000000, RZ, 0x3c, !PT ;  /* 0x8000000011118812 */ /* 0x000fc400078e3cff */
[----:B------:R-:W-:Y:S01]  /*0e90*/  SHF.R.U64 R2, R2, 0xa, R3 ;  /* 0x0000000a02027819 */ /* 0x000fe20000001203 */
[----:B------:R-:W-:-:S03]  /*0ea0*/  IMAD.SHL.U32 R0, R0, 0x100000, RZ ;  /* 0x0010000000007824 */ /* 0x000fc600078e00ff */
[----:B------:R-:W-:-:S03]  /*0eb0*/  IADD3 R2, P2, PT, R2, 0x1, RZ ;  /* 0x0000000102027810 */ /* 0x000fc60007f5e0ff */
[----:B------:R-:W-:Y:S01]  /*0ec0*/  @P1 IMAD.MOV R4, RZ, RZ, -R4 ;  /* 0x000000ffff041224 */ /* 0x000fe200078e0a04 */
[----:B------:R-:W-:-:S04]  /*0ed0*/  LEA.HI.X R3, R3, RZ, RZ, 0x16, P2 ;  /* 0x000000ff03037211 */ /* 0x000fc800010fb4ff */
[--C-:B------:R-:W-:Y:S02]  /*0ee0*/  SHF.R.U64 R2, R2, 0x1, R3.reuse ;  /* 0x0000000102027819 */ /* 0x100fe40000001203 */
[----:B------:R-:W-:Y:S02]  /*0ef0*/  SHF.R.U32.HI R3, RZ, 0x1, R3 ;  /* 0x00000001ff037819 */ /* 0x000fe40000011603 */
[----:B------:R-:W-:-:S04]  /*0f00*/  IADD3 R11, P2, P3, RZ, RZ, R2 ;  /* 0x000000ffff0b7210 */ /* 0x000fc80007b5e002 */
[----:B------:R-:W-:-:S04]  /*0f10*/  IADD3.X R0, PT, PT, R0, 0x3fe00000, R3, P2, P3 ;  /* 0x3fe0000000007810 */ /* 0x000fc800017e6403 */
[----:B------:R-:W-:-:S07]  /*0f20*/  LOP3.LUT R5, R0, R17, RZ, 0xfc, !PT ;  /* 0x0000001100057212 */ /* 0x000fce00078efcff */
.L_x_25:
[----:B------:R-:W-:Y:S02]  /*0f30*/  IMAD.MOV.U32 R0, RZ, RZ, R4 ;  /* 0x000000ffff007224 */ /* 0x000fe400078e0004 */
[----:B------:R-:W-:Y:S02]  /*0f40*/  IMAD.MOV.U32 R4, RZ, RZ, R11 ;  /* 0x000000ffff047224 */ /* 0x000fe400078e000b */
[----:B------:R-:W-:-:S04]  /*0f50*/  IMAD.MOV.U32 R11, RZ, RZ, 0x0 ;  /* 0x00000000ff0b7424 */ /* 0x000fc800078e00ff */
[----:B------:R-:W-:Y:S05]  /*0f60*/  RET.REL.NODEC R10 `(_Z13sincosdKernelPdS_S_) ;  /* 0xfffffff00a247950 */ /* 0x000fea0003c3ffff */
.L_x_32:
        /* <DEDUP_REMOVED lines=9> */
.L_x_117:


//--------------------- .text._Z13sincosfKernelPfS_S_ --------------------------
	.section	.text._Z13sincosfKernelPfS_S_,"ax",@progbits
	.align	128
        .global         _Z13sincosfKernelPfS_S_
        .type           _Z13sincosfKernelPfS_S_,@function
        .size           _Z13sincosfKernelPfS_S_,(.L_x_126 - _Z13sincosfKernelPfS_S_)
        .other          _Z13sincosfKernelPfS_S_,@"STO_CUDA_ENTRY STV_DEFAULT"
_Z13sincosfKernelPfS_S_:
.text._Z13sincosfKernelPfS_S_:
[----:B------:R-:W-:Y:S01]  /*0000*/  LDC R1, c[0x0][0x37c] ;  /* 0x0000df00ff017b82 */ /* 0x000fe20000000800 */
[----:B------:R-:W0:Y:S07]  /*0010*/  S2R R13, SR_TID.X ;  /* 0x00000000000d7919 */ /* 0x000e2e0000002100 */
[----:B------:R-:W0:Y:S01]  /*0020*/  LDC.64 R8, c[0x0][0x380] ;  /* 0x0000e000ff087b82 */ /* 0x000e220000000a00 */
[----:B------:R-:W1:Y:S07]  /*0030*/  LDCU.64 UR6, c[0x0][0x358] ;  /* 0x00006b00ff0677ac */ /* 0x000e6e0008000a00 */
[----:B------:R-:W2:Y:S08]  /*0040*/  LDC.64 R2, c[0x0][0x388] ;  /* 0x0000e200ff027b82 */ /* 0x000eb00000000a00 */
[----:B------:R-:W3:Y:S01]  /*0050*/  LDC.64 R4, c[0x0][0x390] ;  /* 0x0000e400ff047b82 */ /* 0x000ee20000000a00 */
[----:B0-----:R-:W-:-:S05]  /*0060*/  IMAD.WIDE.U32 R8, R13, 0x4, R8 ;  /* 0x000000040d087825 */ /* 0x001fca00078e0008 */
[----:B-1----:R-:W4:Y:S01]  /*0070*/  LDG.E R0, desc[UR6][R8.64] ;  /* 0x0000000608007981 */ /* 0x002f22000c1e1900 */
[----:B--2---:R-:W-:-:S04]  /*0080*/  IMAD.WIDE.U32 R2, R13, 0x4, R2 ;  /* 0x000000040d027825 */ /* 0x004fc800078e0002 */
[----:B---3--:R-:W-:-:S04]  /*0090*/  IMAD.WIDE.U32 R4, R13, 0x4, R4 ;  /* 0x000000040d047825 */ /* 0x008fc800078e0004 */
[----:B----4-:R-:W-:-:S04]  /*00a0*/  FMUL.RZ R14, R0, 0.15915493667125701904 ;  /* 0x3e22f983000e7820 */ /* 0x010fc8000040c000 */
[----:B------:R-:W0:Y:S08]  /*00b0*/  MUFU.SIN R7, R14 ;  /* 0x0000000e00077308 */ /* 0x000e300000000400 */
[----:B------:R-:W1:Y:S01]  /*00c0*/  MUFU.COS R11, R14 ;  /* 0x0000000e000b7308 */ /* 0x000e620000000000 */
[----:B0-----:R0:W-:Y:S04]  /*00d0*/  STG.E desc[UR6][R2.64], R7 ;  /* 0x0000000702007986 */ /* 0x0011e8000c101906 */
[----:B-1----:R0:W-:Y:S04]  /*00e0*/  STG.E desc[UR6][R4.64], R11 ;  /* 0x0000000b04007986 */ /* 0x0021e8000c101906 */
[----:B------:R-:W2:Y:S01]  /*00f0*/  LDG.E R6, desc[UR6][R8.64] ;  /* 0x0000000608067981 */ /* 0x000ea2000c1e1900 */
[----:B------:R-:W-:Y:S01]  /*0100*/  BSSY.RECONVERGENT B0, `(.L_x_33) ;  /* 0x0000069000007945 */ /* 0x000fe20003800200 */
[C---:B--2---:R-:W-:Y:S01]  /*0110*/  FMUL R10, R6.reuse, 0.63661974668502807617 ;  /* 0x3f22f983060a7820 */ /* 0x044fe20000400000 */
[----:B------:R-:W-:-:S03]  /*0120*/  FSETP.GE.AND P0, PT, |R6|, 105615, PT ;  /* 0x47ce47800600780b */ /* 0x000fc60003f06200 */
[----:B------:R-:W1:Y:S02]  /*0130*/  F2I.NTZ R12, R10 ;  /* 0x0000000a000c7305 */ /* 0x000e640000203100 */
[----:B-1----:R-:W-:-:S05]  /*0140*/  I2FP.F32.S32 R13, R12 ;  /* 0x0000000c000d7245 */ /* 0x002fca0000201400 */
[----:B------:R-:W-:-:S04]  /*0150*/  FFMA R0, R13, -1.5707962512969970703, R6 ;  /* 0xbfc90fda0d007823 */ /* 0x000fc80000000006 */
[----:B------:R-:W-:-:S04]  /*0160*/  FFMA R0, R13, -7.5497894158615963534e-08, R0 ;  /* 0xb3a221680d007823 */ /* 0x000fc80000000000 */
[----:B------:R-:W-:Y:S01]  /*0170*/  FFMA R0, R13, -5.3903029534742383927e-15, R0 ;  /* 0xa7c234c50d007823 */ /* 0x000fe20000000000 */
[----:B0-----:R-:W-:Y:S06]  /*0180*/  @!P0 BRA `(.L_x_34) ;  /* 0x0000000400808947 */ /* 0x001fec0003800000 */
[----:B------:R-:W-:-:S13]  /*0190*/  FSETP.NEU.AND P0, PT, |R6|, +INF , PT ;  /* 0x7f8000000600780b */ /* 0x000fda0003f0d200 */
[----:B------:R-:W-:Y:S01]  /*01a0*/  @!P0 FMUL R0, RZ, R6 ;  /* 0x00000006ff008220 */ /* 0x000fe20000400000 */
[----:B------:R-:W-:Y:S01]  /*01b0*/  @!P0 IMAD.MOV.U32 R12, RZ, RZ, RZ ;  /* 0x000000ffff0c8224 */ /* 0x000fe200078e00ff */
[----:B------:R-:W-:Y:S06]  /*01c0*/  @!P0 BRA `(.L_x_34) ;  /* 0x0000000400708947 */ /* 0x000fec0003800000 */
[----:B------:R-:W-:Y:S01]  /*01d0*/  IMAD.SHL.U32 R7, R6, 0x100, RZ ;  /* 0x0000010006077824 */ /* 0x000fe200078e00ff */
[----:B------:R-:W0:Y:S01]  /*01e0*/  LDCU.64 UR8, c[0x4][URZ] ;  /* 0x01000000ff0877ac */ /* 0x000e220008000a00 */
[----:B------:R-:W-:Y:S02]  /*01f0*/  IMAD.MOV.U32 R0, RZ, RZ, RZ ;  /* 0x000000ffff007224 */ /* 0x000fe400078e00ff */
[----:B------:R-:W-:Y:S01]  /*0200*/  IMAD.MOV.U32 R12, RZ, RZ, RZ ;  /* 0x000000ffff0c7224 */ /* 0x000fe200078e00ff */
[----:B------:R-:W-:Y:S01]  /*0210*/  LOP3.LUT R7, R7, 0x80000000, RZ, 0xfc, !PT ;  /* 0x8000000007077812 */ /* 0x000fe200078efcff */
[----:B------:R-:W-:Y:S01]  /*0220*/  UMOV UR5, URZ ;  /* 0x000000ff00057c82 */ /* 0x000fe20008000000 */
[----:B------:R-:W-:-:S05]  /*0230*/  UMOV UR4, URZ ;  /* 0x000000ff00047c82 */ /* 0x000fca0008000000 */
.L_x_35:
[----:B0-----:R-:W-:Y:S01]  /*0240*/  MOV R10, UR8 ;  /* 0x00000008000a7c02 */ /* 0x001fe20008000f00 */
[----:B------:R-:W-:-:S05]  /*0250*/  IMAD.U32 R11, RZ, RZ, UR9 ;  /* 0x00000009ff0b7e24 */ /* 0x000fca000f8e00ff */
[----:B------:R-:W2:Y:S01]  /*0260*/  LDG.E.CONSTANT R8, desc[UR6][R10.64] ;  /* 0x000000060a087981 */ /* 0x000ea2000c1e9900 */
[----:B------:R-:W-:Y:S01]  /*0270*/  UIADD3 UR4, UPT, UPT, UR4, 0x1, URZ ;  /* 0x0000000104047890 */ /* 0x000fe2000fffe0ff */
[C---:B------:R-:W-:Y:S01]  /*0280*/  ISETP.EQ.AND P0, PT, R12.reuse, RZ, PT ;  /* 0x000000ff0c00720c */ /* 0x040fe20003f02270 */
[----:B------:R-:W-:Y:S01]  /*0290*/  UIADD3 UR8, UP1, UPT, UR8, 0x4, URZ ;  /* 0x0000000408087890 */ /* 0x000fe2000ff3e0ff */
[C---:B------:R-:W-:Y:S01]  /*02a0*/  ISETP.EQ.AND P1, PT, R12.reuse, 0x4, PT ;  /* 0x000000040c00780c */ /* 0x040fe20003f22270 */
[----:B------:R-:W-:Y:S01]  /*02b0*/  UISETP.NE.AND UP0, UPT, UR4, 0x6, UPT ;  /* 0x000000060400788c */ /* 0x000fe2000bf05270 */
[C---:B------:R-:W-:Y:S01]  /*02c0*/  ISETP.EQ.AND P2, PT, R12.reuse, 0x8, PT ;  /* 0x000000080c00780c */ /* 0x040fe20003f42270 */
[----:B------:R-:W-:Y:S01]  /*02d0*/  UIADD3.X UR9, UPT, UPT, URZ, UR9, URZ, UP1, !UPT ;  /* 0x00000009ff097290 */ /* 0x000fe20008ffe4ff */
[C---:B------:R-:W-:Y:S02]  /*02e0*/  ISETP.EQ.AND P3, PT, R12.reuse, 0xc, PT ;  /* 0x0000000c0c00780c */ /* 0x040fe40003f62270 */
[----:B------:R-:W-:-:S02]  /*02f0*/  ISETP.EQ.AND P4, PT, R12, 0x10, PT ;  /* 0x000000100c00780c */ /* 0x000fc40003f82270 */
[C---:B------:R-:W-:Y:S01]  /*0300*/  ISETP.EQ.AND P5, PT, R12.reuse, 0x14, PT ;  /* 0x000000140c00780c */ /* 0x040fe20003fa2270 */
[----:B------:R-:W-:Y:S02]  /*0310*/  VIADD R12, R12, 0x4 ;  /* 0x000000040c0c7836 */ /* 0x000fe40000000000 */
[----:B--2---:R-:W-:-:S03]  /*0320*/  IMAD.WIDE.U32 R8, R8, R7, RZ ;  /* 0x0000000708087225 */ /* 0x004fc600078e00ff */
[----:B------:R-:W-:-:S04]  /*0330*/  IADD3 R8, P6, PT, R8, R0, RZ ;  /* 0x0000000008087210 */ /* 0x000fc80007fde0ff */
[----:B------:R-:W-:Y:S01]  /*0340*/  IADD3.X R0, PT, PT, R9, UR5, RZ, P6, !PT ;  /* 0x0000000509007c10 */ /* 0x000fe2000b7fe4ff */
[--C-:B------:R-:W-:Y:S01]  /*0350*/  @P0 IMAD.MOV.U32 R13, RZ, RZ, R8.reuse ;  /* 0x000000ffff0d0224 */ /* 0x100fe200078e0008 */
[----:B------:R-:W-:Y:S01]  /*0360*/  @P3 MOV R16, R8 ;  /* 0x0000000800103202 */ /* 0x000fe20000000f00 */
[--C-:B------:R-:W-:Y:S02]  /*0370*/  @P1 IMAD.MOV.U32 R14, RZ, RZ, R8.reuse ;  /* 0x000000ffff0e1224 */ /* 0x100fe400078e0008 */
[--C-:B------:R-:W-:Y:S02]  /*0380*/  @P2 IMAD.MOV.U32 R15, RZ, RZ, R8.reuse ;  /* 0x000000ffff0f2224 */ /* 0x100fe400078e0008 */
[--C-:B------:R-:W-:Y:S02]  /*0390*/  @P4 IMAD.MOV.U32 R17, RZ, RZ, R8.reuse ;  /* 0x000000ffff114224 */ /* 0x100fe400078e0008 */
[----:B------:R-:W-:Y:S01]  /*03a0*/  @P5 IMAD.MOV.U32 R18, RZ, RZ, R8 ;  /* 0x000000ffff125224 */ /* 0x000fe200078e0008 */
[----:B------:R-:W-:Y:S06]  /*03b0*/  BRA.U UP0, `(.L_x_35) ;  /* 0xfffffffd00a07547 */ /* 0x000fec000b83ffff */
[----:B------:R-:W-:Y:S01]  /*03c0*/  SHF.R.U32.HI R7, RZ, 0x17, R6 ;  /* 0x00000017ff077819 */ /* 0x000fe20000011606 */
[----:B------:R-:W-:Y:S03]  /*03d0*/  BSSY.RECONVERGENT B1, `(.L_x_36) ;  /* 0x0000029000017945 */ /* 0x000fe60003800200 */
[C---:B------:R-:W-:Y:S02]  /*03e0*/  LOP3.LUT R8, R7.reuse, 0xe0, RZ, 0xc0, !PT ;  /* 0x000000e007087812 */ /* 0x040fe400078ec0ff */
[----:B------:R-:W-:-:S03]  /*03f0*/  LOP3.LUT P6, RZ, R7, 0x1f, RZ, 0xc0, !PT ;  /* 0x0000001f07ff7812 */ /* 0x000fc600078cc0ff */
[----:B------:R-:W-:-:S05]  /*0400*/  VIADD R8, R8, 0xffffff80 ;  /* 0xffffff8008087836 */ /* 0x000fca0000000000 */
[----:B------:R-:W-:-:S04]  /*0410*/  SHF.R.U32.HI R8, RZ, 0x5, R8 ;  /* 0x00000005ff087819 */ /* 0x000fc80000011608 */
[----:B------:R-:W-:-:S04]  /*0420*/  LEA R10, -R8, RZ, 0x2 ;  /* 0x000000ff080a7211 */ /* 0x000fc800078e11ff */
[C---:B------:R-:W-:Y:S02]  /*0430*/  ISETP.EQ.AND P3, PT, R10.reuse, -0x18, PT ;  /* 0xffffffe80a00780c */ /* 0x040fe40003f62270 */
[C---:B------:R-:W-:Y:S02]  /*0440*/  ISETP.EQ.AND P4, PT, R10.reuse, -0x14, PT ;  /* 0xffffffec0a00780c */ /* 0x040fe40003f82270 */
[C---:B------:R-:W-:Y:S02]  /*0450*/  ISETP.EQ.AND P2, PT, R10.reuse, -0x10, PT ;  /* 0xfffffff00a00780c */ /* 0x040fe40003f42270 */
[C---:B------:R-:W-:Y:S02]  /*0460*/  ISETP.EQ.AND P1, PT, R10.reuse, -0xc, PT ;  /* 0xfffffff40a00780c */ /* 0x040fe40003f22270 */
[C---:B------:R-:W-:Y:S02]  /*0470*/  ISETP.EQ.AND P0, PT, R10.reuse, -0x8, PT ;  /* 0xfffffff80a00780c */ /* 0x040fe40003f02270 */
[----:B------:R-:W-:-:S03]  /*0480*/  ISETP.EQ.AND P5, PT, R10, RZ, PT ;  /* 0x000000ff0a00720c */ /* 0x000fc60003fa2270 */
[--C-:B------:R-:W-:Y:S01]  /*0490*/  @P3 IMAD.MOV.U32 R8, RZ, RZ, R13.reuse ;  /* 0x000000ffff083224 */ /* 0x100fe200078e000d */
[C---:B------:R-:W-:Y:S01]  /*04a0*/  ISETP.EQ.AND P3, PT, R10.reuse, -0x4, PT ;  /* 0xfffffffc0a00780c */ /* 0x040fe20003f62270 */
[----:B------:R-:W-:Y:S02]  /*04b0*/  @P4 IMAD.MOV.U32 R9, RZ, RZ, R13 ;  /* 0x000000ffff094224 */ /* 0x000fe400078e000d */
[--C-:B------:R-:W-:Y:S01]  /*04c0*/  @P4 IMAD.MOV.U32 R8, RZ, RZ, R14.reuse ;  /* 0x000000ffff084224 */ /* 0x100fe200078e000e */
[----:B------:R-:W-:Y:S01]  /*04d0*/  ISETP.EQ.AND P4, PT, R10, 0x4, PT ;  /* 0x000000040a00780c */ /* 0x000fe20003f82270 */
[----:B------:R-:W-:Y:S01]  /*04e0*/  @P2 IMAD.MOV.U32 R9, RZ, RZ, R14 ;  /* 0x000000ffff092224 */ /* 0x000fe200078e000e */
[----:B------:R-:W-:Y:S01]  /*04f0*/  @P2 MOV R8, R15 ;  /* 0x0000000f00082202 */ /* 0x000fe20000000f00 */
[----:B------:R-:W-:Y:S02]  /*0500*/  @P1 IMAD.MOV.U32 R8, RZ, RZ, R16 ;  /* 0x000000ffff081224 */ /* 0x000fe400078e0010 */
[----:B------:R-:W-:-:S02]  /*0510*/  @P0 IMAD.MOV.U32 R8, RZ, RZ, R17 ;  /* 0x000000ffff080224 */ /* 0x000fc400078e0011 */
[----:B------:R-:W-:Y:S02]  /*0520*/  @P1 IMAD.MOV.U32 R9, RZ, RZ, R15 ;  /* 0x000000ffff091224 */ /* 0x000fe400078e000f */
[----:B------:R-:W-:Y:S02]  /*0530*/  @P3 IMAD.MOV.U32 R8, RZ, RZ, R18 ;  /* 0x000000ffff083224 */ /* 0x000fe400078e0012 */
[----:B------:R-:W-:Y:S02]  /*0540*/  @P5 IMAD.MOV.U32 R8, RZ, RZ, R0 ;  /* 0x000000ffff085224 */ /* 0x000fe400078e0000 */
[----:B------:R-:W-:Y:S01]  /*0550*/  @P0 IMAD.MOV.U32 R9, RZ, RZ, R16 ;  /* 0x000000ffff090224 */ /* 0x000fe200078e0010 */
[----:B------:R-:W-:Y:S01]  /*0560*/  @P3 MOV R9, R17 ;  /* 0x0000001100093202 */ /* 0x000fe20000000f00 */
[----:B------:R-:W-:Y:S01]  /*0570*/  @P5 IMAD.MOV.U32 R9, RZ, RZ, R18 ;  /* 0x000000ffff095224 */ /* 0x000fe200078e0012 */
[----:B------:R-:W-:Y:S01]  /*0580*/  @P4 MOV R9, R0 ;  /* 0x0000000000094202 */ /* 0x000fe20000000f00 */
[----:B------:R-:W-:Y:S01]  /*0590*/  IMAD.MOV.U32 R12, RZ, RZ, R8 ;  /* 0x000000ffff0c7224 */ /* 0x000fe200078e0008 */
[----:B------:R-:W-:Y:S06]  /*05a0*/  @!P6 BRA `(.L_x_37) ;  /* 0x00000000002ce947 */ /* 0x000fec0003800000 */
[----:B------:R-:W-:Y:S01]  /*05b0*/  @P2 IMAD.MOV.U32 R8, RZ, RZ, R13 ;  /* 0x000000ffff082224 */ /* 0x000fe200078e000d */
[----:B------:R-:W-:Y:S01]  /*05c0*/  LOP3.LUT R7, R7, 0x1f, RZ, 0xc0, !PT ;  /* 0x0000001f07077812 */ /* 0x000fe200078ec0ff */
[----:B------:R-:W-:Y:S01]  /*05d0*/  @P1 IMAD.MOV.U32 R8, RZ, RZ, R14 ;  /* 0x000000ffff081224 */ /* 0x000fe200078e000e */
[----:B------:R-:W-:Y:S01]  /*05e0*/  @P0 MOV R8, R15 ;  /* 0x0000000f00080202 */ /* 0x000fe20000000f00 */
[----:B------:R-:W-:Y:S01]  /*05f0*/  @P3 IMAD.MOV.U32 R8, RZ, RZ, R16 ;  /* 0x000000ffff083224 */ /* 0x000fe200078e0010 */
[----:B------:R-:W-:Y:S01]  /*0600*/  ISETP.EQ.AND P0, PT, R10, 0x8, PT ;  /* 0x000000080a00780c */ /* 0x000fe20003f02270 */
[----:B------:R-:W-:Y:S01]  /*0610*/  @P5 IMAD.MOV.U32 R8, RZ, RZ, R17 ;  /* 0x000000ffff085224 */ /* 0x000fe200078e0011 */
[----:B------:R-:W-:Y:S01]  /*0620*/  SHF.L.W.U32.HI R12, R9, R7, R12 ;  /* 0x00000007090c7219 */ /* 0x000fe20000010e0c */
[----:B------:R-:W-:-:S10]  /*0630*/  @P4 IMAD.MOV.U32 R8, RZ, RZ, R18 ;  /* 0x000000ffff084224 */ /* 0x000fd400078e0012 */
[----:B------:R-:W-:-:S04]  /*0640*/  @P0 MOV R8, R0 ;  /* 0x0000000000080202 */ /* 0x000fc80000000f00 */
[----:B------:R-:W-:-:S07]  /*0650*/  SHF.L.W.U32.HI R9, R8, R7, R9 ;  /* 0x0000000708097219 */ /* 0x000fce0000010e09 */
.L_x_37:
[----:B------:R-:W-:Y:S05]  /*0660*/  BSYNC.RECONVERGENT B1 ;  /* 0x0000000000017941 */ /* 0x000fea0003800200 */
.L_x_36:
[C---:B------:R-:W-:Y:S01]  /*0670*/  SHF.L.W.U32.HI R7, R9.reuse, 0x2, R12 ;  /* 0x0000000209077819 */ /* 0x040fe20000010e0c */
[----:B------:R-:W-:Y:S01]  /*0680*/  IMAD.SHL.U32 R9, R9, 0x4, RZ ;  /* 0x0000000409097824 */ /* 0x000fe200078e00ff */
[----:B------:R-:W-:Y:S01]  /*0690*/  UMOV UR4, 0x54442d19 ;  /* 0x54442d1900047882 */ /* 0x000fe20000000000 */
[----:B------:R-:W-:Y:S01]  /*06a0*/  UMOV UR5, 0x3bf921fb ;  /* 0x3bf921fb00057882 */ /* 0x000fe20000000000 */
[----:B------:R-:W-:Y:S02]  /*06b0*/  SHF.R.S32.HI R0, RZ, 0x1f, R7 ;  /* 0x0000001fff007819 */ /* 0x000fe40000011407 */
[----:B------:R-:W-:Y:S02]  /*06c0*/  ISETP.GE.AND P0, PT, R6, RZ, PT ;  /* 0x000000ff0600720c */ /* 0x000fe40003f06270 */
[C---:B------:R-:W-:Y:S02]  /*06d0*/  LOP3.LUT R10, R0.reuse, R9, RZ, 0x3c, !PT ;  /* 0x00000009000a7212 */ /* 0x040fe400078e3cff */
[----:B------:R-:W-:-:S02]  /*06e0*/  LOP3.LUT R11, R0, R7, RZ, 0x3c, !PT ;  /* 0x00000007000b7212 */ /* 0x000fc400078e3cff */
[----:B------:R-:W-:Y:S02]  /*06f0*/  SHF.R.U32.HI R12, RZ, 0x1e, R12 ;  /* 0x0000001eff0c7819 */ /* 0x000fe4000001160c */
[----:B------:R-:W0:Y:S01]  /*0700*/  I2F.F64.S64 R8, R10 ;  /* 0x0000000a00087312 */ /* 0x000e220000301c00 */
[C---:B------:R-:W-:Y:S02]  /*0710*/  LOP3.LUT R6, R7.reuse, R6, RZ, 0x3c, !PT ;  /* 0x0000000607067212 */ /* 0x040fe400078e3cff */
[----:B------:R-:W-:Y:S02]  /*0720*/  LEA.HI R12, R7, R12, RZ, 0x1 ;  /* 0x0000000c070c7211 */ /* 0x000fe400078f08ff */
[----:B------:R-:W-:-:S03]  /*0730*/  ISETP.GE.AND P1, PT, R6, RZ, PT ;  /* 0x000000ff0600720c */ /* 0x000fc60003f26270 */
[----:B------:R-:W-:-:S04]  /*0740*/  IMAD.MOV R0, RZ, RZ, -R12 ;  /* 0x000000ffff007224 */ /* 0x000fc800078e0a0c */
[----:B------:R-:W-:Y:S01]  /*0750*/  @!P0 IMAD.MOV.U32 R12, RZ, RZ, R0 ;  /* 0x000000ffff0c8224 */ /* 0x000fe200078e0000 */
[----:B0-----:R-:W-:-:S10]  /*0760*/  DMUL R8, R8, UR4 ;  /* 0x0000000408087c28 */ /* 0x001fd40008000000 */
[----:B------:R-:W0:Y:S02]  /*0770*/  F2F.F32.F64 R8, R8 ;  /* 0x0000000800087310 */ /* 0x000e240000301000 */
[----:B0-----:R-:W-:-:S07]  /*0780*/  FSEL R0, -R8, R8, !P1 ;  /* 0x0000000808007208 */ /* 0x001fce0004800100 */
.L_x_34:
[----:B------:R-:W-:Y:S05]  /*0790*/  BSYNC.RECONVERGENT B0 ;  /* 0x0000000000007941 */ /* 0x000fea0003800200 */
.L_x_33:
[----:B------:R-:W-:Y:S01]  /*07a0*/  MOV R6, 0x37cbac00 ;  /* 0x37cbac0000067802 */ /* 0x000fe20000000f00 */
[----:B------:R-:W-:Y:S01]  /*07b0*/  FMUL R7, R0, R0 ;  /* 0x0000000000077220 */ /* 0x000fe20000400000 */
[----:B------:R-:W-:Y:S01]  /*07c0*/  IMAD.MOV.U32 R8, RZ, RZ, 0x394d4153 ;  /* 0x394d4153ff087424 */ /* 0x000fe200078e00ff */
[----:B------:R-:W-:Y:S02]  /*07d0*/  LOP3.LUT R10, R12, 0x1, RZ, 0xc0, !PT ;  /* 0x000000010c0a7812 */ /* 0x000fe400078ec0ff */
[C---:B------:R-:W-:Y:S01]  /*07e0*/  FFMA R6, R7.reuse, R6, -0.0013887860113754868507 ;  /* 0xbab607ed07067423 */ /* 0x040fe20000000006 */
[C---:B------:R-:W-:Y:S01]  /*07f0*/  FFMA R8, R7.reuse, -R8, 0.0083327032625675201416 ;  /* 0x3c0885e407087423 */ /* 0x040fe20000000808 */
[C---:B------:R-:W-:Y:S01]  /*0800*/  FFMA R9, R7.reuse, R0, RZ ;  /* 0x0000000007097223 */ /* 0x040fe200000000ff */
[----:B------:R-:W-:Y:S01]  /*0810*/  ISETP.NE.U32.AND P0, PT, R10, 0x1, PT ;  /* 0x000000010a00780c */ /* 0x000fe20003f05070 */
[C---:B------:R-:W-:Y:S01]  /*0820*/  FFMA R6, R7.reuse, R6, 0.041666727513074874878 ;  /* 0x3d2aaabb07067423 */ /* 0x040fe20000000006 */
[----:B------:R-:W-:Y:S01]  /*0830*/  FFMA R8, R7, R8, -0.16666662693023681641 ;  /* 0xbe2aaaa807087423 */ /* 0x000fe20000000008 */
[----:B------:R-:W-:-:S02]  /*0840*/  LOP3.LUT P1, RZ, R12, 0x2, RZ, 0xc0, !PT ;  /* 0x000000020cff7812 */ /* 0x000fc4000782c0ff */
[----:B------:R-:W-:Y:S01]  /*0850*/  FFMA R6, R7, R6, -0.4999999701976776123 ;  /* 0xbeffffff07067423 */ /* 0x000fe20000000006 */
[----:B------:R-:W-:Y:S01]  /*0860*/  FFMA R9, R9, R8, R0 ;  /* 0x0000000809097223 */ /* 0x000fe20000000000 */
[----:B------:R-:W-:Y:S02]  /*0870*/  VIADD R0, R12, 0x1 ;  /* 0x000000010c007836 */ /* 0x000fe40000000000 */
[----:B------:R-:W-:-:S03]  /*0880*/  FFMA R6, R7, R6, 1 ;  /* 0x3f80000007067423 */ /* 0x000fc60000000006 */
[----:B------:R-:W-:Y:S02]  /*0890*/  LOP3.LUT P2, RZ, R0, 0x2, RZ, 0xc0, !PT ;  /* 0x0000000200ff7812 */ /* 0x000fe4000784c0ff */
[----:B------:R-:W-:Y:S02]  /*08a0*/  FSEL R0, R6, R9, !P0 ;  /* 0x0000000906007208 */ /* 0x000fe40004000000 */
[----:B------:R-:W-:Y:S02]  /*08b0*/  FSEL R6, R9, R6, !P0 ;  /* 0x0000000609067208 */ /* 0x000fe40004000000 */
[----:B------:R-:W-:Y:S02]  /*08c0*/  FSEL R7, R0, -R0, !P1 ;  /* 0x8000000000077208 */ /* 0x000fe40004800000 */
[----:B------:R-:W-:-:S03]  /*08d0*/  FSEL R9, R6, -R6, !P2 ;  /* 0x8000000606097208 */ /* 0x000fc60005000000 */
[----:B------:R-:W-:Y:S04]  /*08e0*/  STG.E desc[UR6][R2.64], R7 ;  /* 0x0000000702007986 */ /* 0x000fe8000c101906 */
[----:B------:R-:W-:Y:S01]  /*08f0*/  STG.E desc[UR6][R4.64], R9 ;  /* 0x0000000904007986 */ /* 0x000fe2000c101906 */
[----:B------:R-:W-:Y:S05]  /*0900*/  EXIT ;  /* 0x000000000000794d */ /* 0x000fea0003800000 */
.L_x_38:
        /* <DEDUP_REMOVED lines=15> */
.L_x_126:


//--------------------- .text._Z13ddivideKernelPdS_S_ --------------------------
	.section	.text._Z13ddivideKernelPdS_S_,"ax",@progbits
	.align	128
        .global         _Z13ddivideKernelPdS_S_
        .type           _Z13ddivideKernelPdS_S_,@function
        .size           _Z13ddivideKernelPdS_S_,(.L_x_118 - _Z13ddivideKernelPdS_S_)
        .other          _Z13ddivideKernelPdS_S_,@"STO_CUDA_ENTRY STV_DEFAULT"
_Z13ddivideKernelPdS_S_:
.text._Z13ddivideKernelPdS_S_:
[----:B------:R-:W-:Y:S01]  /*0000*/  LDC R1, c[0x0][0x37c] ;  /* 0x0000df00ff017b82 */ /* 0x000fe20000000800 */
[----:B------:R-:W0:Y:S07]  /*0010*/  S2R R0, SR_TID.X ;  /* 0x0000000000007919 */ /* 0x000e2e0000002100 */
[----:B------:R-:W0:Y:S01]  /*0020*/  LDC.64 R4, c[0x0][0x388] ;  /* 0x0000e200ff047b82 */ /* 0x000e220000000a00 */
[----:B------:R-:W1:Y:S07]  /*0030*/  LDCU.64 UR4, c[0x0][0x358] ;  /* 0x00006b00ff0477ac */ /* 0x000e6e0008000a00 */
[----:B------:R-:W2:Y:S01]  /*0040*/  LDC.64 R6, c[0x0][0x380] ;  /* 0x0000e000ff067b82 */ /* 0x000ea20000000a00 */
[----:B0-----:R-:W-:-:S06]  /*0050*/  IMAD.WIDE.U32 R4, R0, 0x8, R4 ;  /* 0x0000000800047825 */ /* 0x001fcc00078e0004 */
[----:B-1----:R-:W3:Y:S01]  /*0060*/  LDG.E.64 R4, desc[UR4][R4.64] ;  /* 0x0000000404047981 */ /* 0x002ee2000c1e1b00 */
[----:B--2---:R-:W-:-:S06]  /*0070*/  IMAD.WIDE.U32 R6, R0, 0x8, R6 ;  /* 0x0000000800067825 */ /* 0x004fcc00078e0006 */
[----:B------:R-:W2:Y:S01]  /*0080*/  LDG.E.64 R6, desc[UR4][R6.64] ;  /* 0x0000000406067981 */ /* 0x000ea2000c1e1b00 */
[----:B------:R-:W-:Y:S01]  /*0090*/  IMAD.MOV.U32 R2, RZ, RZ, 0x1 ;  /* 0x00000001ff027424 */ /* 0x000fe200078e00ff */
[----:B------:R-:W-:Y:S01]  /*00a0*/  BSSY.RECONVERGENT B0, `(.L_x_39) ;  /* 0x0000010000007945 */ /* 0x000fe20003800200 */
[----:B---3--:R-:W0:Y:S01]  /*00b0*/  MUFU.RCP64H R3, R5 ;  /* 0x0000000500037308 */ /* 0x008e220000001800 */
[----:B--2---:R-:W-:-:S03]  /*00c0*/  FSETP.GEU.AND P1, PT, |R7|, 6.5827683646048100446e-37, PT ;  /* 0x036000000700780b */ /* 0x004fc60003f2e200 */
        /* <DEDUP_REMOVED lines=12> */
[----:B------:R-:W-:Y:S05]  /*0190*/  CALL.REL.NOINC `($__internal_2_$__cuda_sm20_div_rn_f64_full) ;  /* 0x0000000000147944 */ /* 0x000fea0003c00000 */
.L_x_40:
[----:B------:R-:W-:Y:S05]  /*01a0*/  BSYNC.RECONVERGENT B0 ;  /* 0x0000000000007941 */ /* 0x000fea0003800200 */
.L_x_39:
[----:B------:R-:W0:Y:S02]  /*01b0*/  LDC.64 R4, c[0x0][0x390] ;  /* 0x0000e400ff047b82 */ /* 0x000e240000000a00 */
[----:B0-----:R-:W-:-:S05]  /*01c0*/  IMAD.WIDE.U32 R4, R0, 0x8, R4 ;  /* 0x0000000800047825 */ /* 0x001fca00078e0004 */
[----:B------:R-:W-:Y:S01]  /*01d0*/  STG.E.64 desc[UR4][R4.64], R2 ;  /* 0x0000000204007986 */ /* 0x000fe2000c101b04 */
[----:B------:R-:W-:Y:S05]  /*01e0*/  EXIT ;  /* 0x000000000000794d */ /* 0x000fea0003800000 */
        .weak           $__internal_2_$__cuda_sm20_div_rn_f64_full
        .type           $__internal_2_$__cuda_sm20_div_rn_f64_full,@function
        .size           $__internal_2_$__cuda_sm20_div_rn_f64_full,(.L_x_118 - $__internal_2_$__cuda_sm20_div_rn_f64_full)
$__internal_2_$__cuda_sm20_div_rn_f64_full:
[C---:B------:R-:W-:Y:S01]  /*01f0*/  FSETP.GEU.AND P0, PT, |R5|.reuse, 1.469367938527859385e-39, PT ;  /* 0x001000000500780b */ /* 0x040fe20003f0e200 */
[----:B------:R-:W-:Y:S01]  /*0200*/  IMAD.MOV.U32 R16, RZ, RZ, 0x1 ;  /* 0x00000001ff107424 */ /* 0x000fe200078e00ff */
[----:B------:R-:W-:Y:S01]  /*0210*/  LOP3.LUT R2, R5, 0x800fffff, RZ, 0xc0, !PT ;  /* 0x800fffff05027812 */ /* 0x000fe200078ec0ff */
[----:B------:R-:W-:Y:S01]  /*0220*/  BSSY.RECONVERGENT B1, `(.L_x_41) ;  /* 0x0000055000017945 */ /* 0x000fe20003800200 */
[C---:B------:R-:W-:Y:S02]  /*0230*/  FSETP.GEU.AND P2, PT, |R7|.reuse, 1.469367938527859385e-39, PT ;  /* 0x001000000700780b */ /* 0x040fe40003f4e200 */
[----:B------:R-:W-:Y:S01]  /*0240*/  LOP3.LUT R3, R2, 0x3ff00000, RZ, 0xfc, !PT ;  /* 0x3ff0000002037812 */ /* 0x000fe200078efcff */
[----:B------:R-:W-:Y:S01]  /*0250*/  IMAD.MOV.U32 R2, RZ, RZ, R4 ;  /* 0x000000ffff027224 */ /* 0x000fe200078e0004 */
[----:B------:R-:W-:Y:S02]  /*0260*/  LOP3.LUT R11, R7, 0x7ff00000, RZ, 0xc0, !PT ;  /* 0x7ff00000070b7812 */ /* 0x000fe400078ec0ff */
[----:B------:R-:W-:-:S03]  /*0270*/  LOP3.LUT R14, R5, 0x7ff00000, RZ, 0xc0, !PT ;  /* 0x7ff00000050e7812 */ /* 0x000fc600078ec0ff */
[----:B------:R-:W-:Y:S01]  /*0280*/  @!P0 DMUL R2, R4, 8.98846567431157953865e+307 ;  /* 0x7fe0000004028828 */ /* 0x000fe20000000000 */
[----:B------:R-:W-:-:S03]  /*0290*/  ISETP.GE.U32.AND P1, PT, R11, R14, PT ;  /* 0x0000000e0b00720c */ /* 0x000fc60003f26070 */
[----:B------:R-:W-:Y:S01]  /*02a0*/  @!P2 LOP3.LUT R12, R5, 0x7ff00000, RZ, 0xc0, !PT ;  /* 0x7ff00000050ca812 */ /* 0x000fe200078ec0ff */
[----:B------:R-:W-:Y:S01]  /*02b0*/  @!P2 IMAD.MOV.U32 R18, RZ, RZ, RZ ;  /* 0x000000ffff12a224 */ /* 0x000fe200078e00ff */
[----:B------:R-:W0:Y:S02]  /*02c0*/  MUFU.RCP64H R17, R3 ;  /* 0x0000000300117308 */ /* 0x000e240000001800 */
[----:B------:R-:W-:Y:S01]  /*02d0*/  @!P2 ISETP.GE.U32.AND P3, PT, R11, R12, PT ;  /* 0x0000000c0b00a20c */ /* 0x000fe20003f66070 */
[----:B------:R-:W-:-:S05]  /*02e0*/  IMAD.MOV.U32 R12, RZ, RZ, 0x1ca00000 ;  /* 0x1ca00000ff0c7424 */ /* 0x000fca00078e00ff */
[----:B------:R-:W-:-:S04]  /*02f0*/  @!P2 SEL R13, R12, 0x63400000, !P3 ;  /* 0x634000000c0da807 */ /* 0x000fc80005800000 */
[----:B------:R-:W-:-:S04]  /*0300*/  @!P2 LOP3.LUT R13, R13, 0x80000000, R7, 0xf8, !PT ;  /* 0x800000000d0da812 */ /* 0x000fc800078ef807 */
[----:B------:R-:W-:Y:S01]  /*0310*/  @!P2 LOP3.LUT R19, R13, 0x100000, RZ, 0xfc, !PT ;  /* 0x001000000d13a812 */ /* 0x000fe200078efcff */
[----:B0-----:R-:W-:-:S08]  /*0320*/  DFMA R8, R16, -R2, 1 ;  /* 0x3ff000001008742b */ /* 0x001fd00000000802 */
[----:B------:R-:W-:-:S08]  /*0330*/  DFMA R8, R8, R8, R8 ;  /* 0x000000080808722b */ /* 0x000fd00000000008 */
[----:B------:R-:W-:Y:S01]  /*0340*/  DFMA R16, R16, R8, R16 ;  /* 0x000000081010722b */ /* 0x000fe20000000010 */
[----:B------:R-:W-:Y:S01]  /*0350*/  SEL R9, R12, 0x63400000, !P1 ;  /* 0x634000000c097807 */ /* 0x000fe20004800000 */
[----:B------:R-:W-:-:S03]  /*0360*/  IMAD.MOV.U32 R8, RZ, RZ, R6 ;  /* 0x000000ffff087224 */ /* 0x000fc600078e0006 */
[----:B------:R-:W-:-:S03]  /*0370*/  LOP3.LUT R9, R9, 0x800fffff, R7, 0xf8, !PT ;  /* 0x800fffff09097812 */ /* 0x000fc600078ef807 */
[----:B------:R-:W-:-:S03]  /*0380*/  DFMA R20, R16, -R2, 1 ;  /* 0x3ff000001014742b */ /* 0x000fc60000000802 */
[----:B------:R-:W-:-:S05]  /*0390*/  @!P2 DFMA R8, R8, 2, -R18 ;  /* 0x400000000808a82b */ /* 0x000fca0000000812 */
[----:B------:R-:W-:Y:S01]  /*03a0*/  DFMA R16, R16, R20, R16 ;  /* 0x000000141010722b */ /* 0x000fe20000000010 */
[----:B------:R-:W-:Y:S02]  /*03b0*/  IMAD.MOV.U32 R21, RZ, RZ, R11 ;  /* 0x000000ffff157224 */ /* 0x000fe400078e000b */
[----:B------:R-:W-:Y:S01]  /*03c0*/  IMAD.MOV.U32 R20, RZ, RZ, R14 ;  /* 0x000000ffff147224 */ /* 0x000fe200078e000e */
[----:B------:R-:W-:Y:S02]  /*03d0*/  @!P0 LOP3.LUT R20, R3, 0x7ff00000, RZ, 0xc0, !PT ;  /* 0x7ff0000003148812 */ /* 0x000fe400078ec0ff */
[----:B------:R-:W-:Y:S02]  /*03e0*/  @!P2 LOP3.LUT R21, R9, 0x7ff00000, RZ, 0xc0, !PT ;  /* 0x7ff000000915a812 */ /* 0x000fe400078ec0ff */
[----:B------:R-:W-:Y:S01]  /*03f0*/  DMUL R18, R16, R8 ;  /* 0x0000000810127228 */ /* 0x000fe20000000000 */
[----:B------:R-:W-:Y:S02]  /*0400*/  VIADD R22, R20, 0xffffffff ;  /* 0xffffffff14167836 */ /* 0x000fe40000000000 */
[----:B------:R-:W-:-:S05]  /*0410*/  VIADD R13, R21, 0xffffffff ;  /* 0xffffffff150d7836 */ /* 0x000fca0000000000 */
[----:B------:R-:W-:Y:S01]  /*0420*/  DFMA R14, R18, -R2, R8 ;  /* 0x80000002120e722b */ /* 0x000fe20000000008 */
[----:B------:R-:W-:-:S04]  /*0430*/  ISETP.GT.U32.AND P0, PT, R13, 0x7feffffe, PT ;  /* 0x7feffffe0d00780c */ /* 0x000fc80003f04070 */
[----:B------:R-:W-:-:S03]  /*0440*/  ISETP.GT.U32.OR P0, PT, R22, 0x7feffffe, P0 ;  /* 0x7feffffe1600780c */ /* 0x000fc60000704470 */
[----:B------:R-:W-:-:S10]  /*0450*/  DFMA R14, R16, R14, R18 ;  /* 0x0000000e100e722b */ /* 0x000fd40000000012 */
        /* <DEDUP_REMOVED lines=28> */
.L_x_42:
        /* <DEDUP_REMOVED lines=16> */
.L_x_45:
[----:B------:R-:W-:Y:S01]  /*0720*/  LOP3.LUT R13, R5, 0x80000, RZ, 0xfc, !PT ;  /* 0x00080000050d7812 */ /* 0x000fe200078efcff */
[----:B------:R-:W-:Y:S01]  /*0730*/  IMAD.MOV.U32 R12, RZ, RZ, R4 ;  /* 0x000000ffff0c7224 */ /* 0x000fe200078e0004 */
[----:B------:R-:W-:Y:S06]  /*0740*/  BRA `(.L_x_43) ;  /* 0x0000000000087947 */ /* 0x000fec0003800000 */
.L_x_44:
[----:B------:R-:W-:Y:S01]  /*0750*/  LOP3.LUT R13, R7, 0x80000, RZ, 0xfc, !PT ;  /* 0x00080000070d7812 */ /* 0x000fe200078efcff */
[----:B------:R-:W-:-:S07]  /*0760*/  IMAD.MOV.U32 R12, RZ, RZ, R6 ;  /* 0x000000ffff0c7224 */ /* 0x000fce00078e0006 */
.L_x_43:
[----:B------:R-:W-:Y:S05]  /*0770*/  BSYNC.RECONVERGENT B1 ;  /* 0x0000000000017941 */ /* 0x000fea0003800200 */
.L_x_41:
[----:B------:R-:W-:Y:S02]  /*0780*/  IMAD.MOV.U32 R11, RZ, RZ, 0x0 ;  /* 0x00000000ff0b7424 */ /* 0x000fe400078e00ff */
[----:B------:R-:W-:Y:S02]  /*0790*/  IMAD.MOV.U32 R2, RZ, RZ, R12 ;  /* 0x000000ffff027224 */ /* 0x000fe400078e000c */
[----:B------:R-:W-:Y:S01]  /*07a0*/  IMAD.MOV.U32 R3, RZ, RZ, R13 ;  /* 0x000000ffff037224 */ /* 0x000fe200078e000d */
[----:B------:R-:W-:Y:S06]  /*07b0*/  RET.REL.NODEC R10 `(_Z13ddivideKernelPdS_S_) ;  /* 0xfffffff80a107950 */ /* 0x000fec0003c3ffff */
.L_x_46:
        /* <DEDUP_REMOVED lines=12> */
.L_x_118:


//--------------------- .text._Z13fdivideKernelPfS_S_ --------------------------
	.section	.text._Z13fdivideKernelPfS_S_,"ax",@progbits
	.align	128
        .global         _Z13fdivideKernelPfS_S_
        .type           _Z13fdivideKernelPfS_S_,@function
        .size           _Z13fdivideKernelPfS_S_,(.L_x_119 - _Z13fdivideKernelPfS_S_)
        .other          _Z13fdivideKernelPfS_S_,@"STO_CUDA_ENTRY STV_DEFAULT"
_Z13fdivideKernelPfS_S_:
.text._Z13fdivideKernelPfS_S_:
[----:B------:R-:W-:Y:S01]  /*0000*/  LDC R1, c[0x0][0x37c] ;  /* 0x0000df00ff017b82 */ /* 0x000fe20000000800 */
[----:B------:R-:W0:Y:S07]  /*0010*/  S2R R2, SR_TID.X ;  /* 0x0000000000027919 */ /* 0x000e2e0000002100 */
[----:B------:R-:W0:Y:S01]  /*0020*/  LDC.64 R4, c[0x0][0x388] ;  /* 0x0000e200ff047b82 */ /* 0x000e220000000a00 */
[----:B------:R-:W1:Y:S07]  /*0030*/  LDCU.64 UR4, c[0x0][0x358] ;  /* 0x00006b00ff0477ac */ /* 0x000e6e0008000a00 */
[----:B------:R-:W2:Y:S01]  /*0040*/  LDC.64 R6, c[0x0][0x380] ;  /* 0x0000e000ff067b82 */ /* 0x000ea20000000a00 */
[----:B0-----:R-:W-:-:S05]  /*0050*/  IMAD.WIDE.U32 R4, R2, 0x4, R4 ;  /* 0x0000000402047825 */ /* 0x001fca00078e0004 */
[----:B-1----:R-:W3:Y:S01]  /*0060*/  LDG.E R3, desc[UR4][R4.64] ;  /* 0x0000000404037981 */ /* 0x002ee2000c1e1900 */
[----:B--2---:R-:W-:-:S05]  /*0070*/  IMAD.WIDE.U32 R6, R2, 0x4, R6 ;  /* 0x0000000402067825 */ /* 0x004fca00078e0006 */
[----:B------:R-:W2:Y:S01]  /*0080*/  LDG.E R0, desc[UR4][R6.64] ;  /* 0x0000000406007981 */ /* 0x000ea2000c1e1900 */
[----:B------:R-:W-:Y:S01]  /*0090*/  BSSY.RECONVERGENT B0, `(.L_x_47) ;  /* 0x000000c000007945 */ /* 0x000fe20003800200 */
[----:B---3--:R-:W0:Y:S08]  /*00a0*/  MUFU.RCP R8, R3 ;  /* 0x0000000300087308 */ /* 0x008e300000001000 */
[----:B--2---:R-:W1:Y:S01]  /*00b0*/  FCHK P0, R0, R3 ;  /* 0x0000000300007302 */ /* 0x004e620000000000 */
[----:B0-----:R-:W-:-:S04]  /*00c0*/  FFMA R9, -R3, R8, 1 ;  /* 0x3f80000003097423 */ /* 0x001fc80000000108 */
[----:B------:R-:W-:-:S04]  /*00d0*/  FFMA R9, R8, R9, R8 ;  /* 0x0000000908097223 */ /* 0x000fc80000000008 */
[----:B------:R-:W-:-:S04]  /*00e0*/  FFMA R8, R0, R9, RZ ;  /* 0x0000000900087223 */ /* 0x000fc800000000ff */
[----:B------:R-:W-:-:S04]  /*00f0*/  FFMA R10, -R3, R8, R0 ;  /* 0x00000008030a7223 */ /* 0x000fc80000000100 */
[----:B------:R-:W-:Y:S01]  /*0100*/  FFMA R11, R9, R10, R8 ;  /* 0x0000000a090b7223 */ /* 0x000fe20000000008 */
[----:B-1----:R-:W-:Y:S06]  /*0110*/  @!P0 BRA `(.L_x_48) ;  /* 0x00000000000c8947 */ /* 0x002fec0003800000 */
[----:B------:R-:W-:-:S07]  /*0120*/  MOV R8, 0x140 ;  /* 0x0000014000087802 */ /* 0x000fce0000000f00 */
[----:B------:R-:W-:Y:S05]  /*0130*/  CALL.REL.NOINC `($__internal_3_$__cuda_sm3x_div_rn_noftz_f32_slowpath) ;  /* 0x0000000000387944 */ /* 0x000fea0003c00000 */
[----:B------:R-:W-:-:S07]  /*0140*/  IMAD.MOV.U32 R11, RZ, RZ, R0 ;  /* 0x000000ffff0b7224 */ /* 0x000fce00078e0000 */
.L_x_48:
[----:B------:R-:W-:Y:S05]  /*0150*/  BSYNC.RECONVERGENT B0 ;  /* 0x0000000000007941 */ /* 0x000fea0003800200 */
.L_x_47:
[----:B------:R-:W0:Y:S02]  /*0160*/  LDC.64 R8, c[0x0][0x390] ;  /* 0x0000e400ff087b82 */ /* 0x000e240000000a00 */
[----:B0-----:R-:W-:-:S05]  /*0170*/  IMAD.WIDE.U32 R2, R2, 0x4, R8 ;  /* 0x0000000402027825 */ /* 0x001fca00078e0008 */
[----:B------:R-:W-:Y:S04]  /*0180*/  STG.E desc[UR4][R2.64], R11 ;  /* 0x0000000b02007986 */ /* 0x000fe8000c101904 */
[----:B------:R-:W2:Y:S04]  /*0190*/  LDG.E R8, desc[UR4][R4.64] ;  /* 0x0000000404087981 */ /* 0x000ea8000c1e1900 */
[----:B------:R-:W3:Y:S01]  /*01a0*/  LDG.E R0, desc[UR4][R6.64] ;  /* 0x0000000406007981 */ /* 0x000ee2000c1e1900 */
[----:B--2---:R-:W-:-:S13]  /*01b0*/  FSETP.GEU.AND P0, PT, |R8|, 1.175494350822287508e-38, PT ;  /* 0x008000000800780b */ /* 0x004fda0003f0e200 */
[----:B------:R-:W-:Y:S01]  /*01c0*/  @!P0 FMUL R8, R8, 16777216 ;  /* 0x4b80000008088820 */ /* 0x000fe20000400000 */
[----:B---3--:R-:W-:-:S03]  /*01d0*/  @!P0 FMUL R0, R0, 16777216 ;  /* 0x4b80000000008820 */ /* 0x008fc60000400000 */
[----:B------:R-:W0:Y:S02]  /*01e0*/  MUFU.RCP R9, R8 ;  /* 0x0000000800097308 */ /* 0x000e240000001000 */
[----:B0-----:R-:W-:-:S05]  /*01f0*/  FMUL R9, R9, R0 ;  /* 0x0000000009097220 */ /* 0x001fca0000400000 */
[----:B------:R-:W-:Y:S01]  /*0200*/  STG.E desc[UR4][R2.64], R9 ;  /* 0x0000000902007986 */ /* 0x000fe2000c101904 */
[----:B------:R-:W-:Y:S05]  /*0210*/  EXIT ;  /* 0x000000000000794d */ /* 0x000fea0003800000 */
        .weak           $__internal_3_$__cuda_sm3x_div_rn_noftz_f32_slowpath
        .type           $__internal_3_$__cuda_sm3x_div_rn_noftz_f32_slowpath,@function
        .size           $__internal_3_$__cuda_sm3x_div_rn_noftz_f32_slowpath,(.L_x_119 - $__internal_3_$__cuda_sm3x_div_rn_noftz_f32_slowpath)
$__internal_3_$__cuda_sm3x_div_rn_noftz_f32_slowpath:
[--C-:B------:R-:W-:Y:S01]  /*0220*/  SHF.R.U32.HI R10, RZ, 0x17, R3.reuse ;  /* 0x00000017ff0a7819 */ /* 0x100fe20000011603 */
[----:B------:R-:W-:Y:S01]  /*0230*/  BSSY.RECONVERGENT B1, `(.L_x_49) ;  /* 0x0000064000017945 */ /* 0x000fe20003800200 */
[--C-:B------:R-:W-:Y:S01]  /*0240*/  SHF.R.U32.HI R9, RZ, 0x17, R0.reuse ;  /* 0x00000017ff097819 */ /* 0x100fe20000011600 */
[----:B------:R-:W-:Y:S01]  /*0250*/  IMAD.MOV.U32 R12, RZ, RZ, R0 ;  /* 0x000000ffff0c7224 */ /* 0x000fe200078e0000 */
[----:B------:R-:W-:Y:S01]  /*0260*/  LOP3.LUT R10, R10, 0xff, RZ, 0xc0, !PT ;  /* 0x000000ff0a0a7812 */ /* 0x000fe200078ec0ff */
[----:B------:R-:W-:Y:S01]  /*0270*/  IMAD.MOV.U32 R13, RZ, RZ, R3 ;  /* 0x000000ffff0d7224 */ /* 0x000fe200078e0003 */
[----:B------:R-:W-:-:S03]  /*0280*/  LOP3.LUT R11, R9, 0xff, RZ, 0xc0, !PT ;  /* 0x000000ff090b7812 */ /* 0x000fc600078ec0ff */
[----:B------:R-:W-:Y:S02]  /*0290*/  VIADD R15, R10, 0xffffffff ;  /* 0xffffffff0a0f7836 */ /* 0x000fe40000000000 */
[----:B------:R-:W-:-:S03]  /*02a0*/  VIADD R14, R11, 0xffffffff ;  /* 0xffffffff0b0e7836 */ /* 0x000fc60000000000 */
[----:B------:R-:W-:-:S04]  /*02b0*/  ISETP.GT.U32.AND P0, PT, R15, 0xfd, PT ;  /* 0x000000fd0f00780c */ /* 0x000fc80003f04070 */
[----:B------:R-:W-:-:S13]  /*02c0*/  ISETP.GT.U32.OR P0, PT, R14, 0xfd, P0 ;  /* 0x000000fd0e00780c */ /* 0x000fda0000704470 */
[----:B------:R-:W-:Y:S01]  /*02d0*/  @!P0 IMAD.MOV.U32 R9, RZ, RZ, RZ ;  /* 0x000000ffff098224 */ /* 0x000fe200078e00ff */
[----:B------:R-:W-:Y:S06]  /*02e0*/  @!P0 BRA `(.L_x_50) ;  /* 0x00000000005c8947 */ /* 0x000fec0003800000 */
[----:B------:R-:W-:Y:S02]  /*02f0*/  FSETP.GTU.FTZ.AND P0, PT, |R0|, +INF , PT ;  /* 0x7f8000000000780b */ /* 0x000fe40003f1c200 */
[----:B------:R-:W-:-:S04]  /*0300*/  FSETP.GTU.FTZ.AND P1, PT, |R3|, +INF , PT ;  /* 0x7f8000000300780b */ /* 0x000fc80003f3c200 */
[----:B------:R-:W-:-:S13]  /*0310*/  PLOP3.LUT P0, PT, P0, P1, PT, 0xf8, 0x8f ;  /* 0x00000000008f781c */ /* 0x000fda0000703f70 */
[----:B------:R-:W-:Y:S05]  /*0320*/  @P0 BRA `(.L_x_51) ;  /* 0x00000004004c0947 */ /* 0x000fea0003800000 */
[----:B------:R-:W-:-:S13]  /*0330*/  LOP3.LUT P0, RZ, R13, 0x7fffffff, R12, 0xc8, !PT ;  /* 0x7fffffff0dff7812 */ /* 0x000fda000780c80c */
[----:B------:R-:W-:Y:S05]  /*0340*/  @!P0 BRA `(.L_x_52) ;  /* 0x00000004003c8947 */ /* 0x000fea0003800000 */
[C---:B------:R-:W-:Y:S02]  /*0350*/  FSETP.NEU.FTZ.AND P2, PT, |R0|.reuse, +INF , PT ;  /* 0x7f8000000000780b */ /* 0x040fe40003f5d200 */
[----:B------:R-:W-:Y:S02]  /*0360*/  FSETP.NEU.FTZ.AND P1, PT, |R3|, +INF , PT ;  /* 0x7f8000000300780b */ /* 0x000fe40003f3d200 */
[----:B------:R-:W-:-:S11]  /*0370*/  FSETP.NEU.FTZ.AND P0, PT, |R0|, +INF , PT ;  /* 0x7f8000000000780b */ /* 0x000fd60003f1d200 */
[----:B------:R-:W-:Y:S05]  /*0380*/  @!P1 BRA !P2, `(.L_x_52) ;  /* 0x00000004002c9947 */ /* 0x000fea0005000000 */
[----:B------:R-:W-:-:S04]  /*0390*/  LOP3.LUT P2, RZ, R12, 0x7fffffff, RZ, 0xc0, !PT ;  /* 0x7fffffff0cff7812 */ /* 0x000fc8000784c0ff */
[----:B------:R-:W-:-:S13]  /*03a0*/  PLOP3.LUT P1, PT, P1, P2, PT, 0x2f, 0xf2 ;  /* 0x0000000000f2781c */ /* 0x000fda0000f24577 */
[----:B------:R-:W-:Y:S05]  /*03b0*/  @P1 BRA `(.L_x_53) ;  /* 0x0000000400181947 */ /* 0x000fea0003800000 */
[----:B------:R-:W-:-:S04]  /*03c0*/  LOP3.LUT P1, RZ, R13, 0x7fffffff, RZ, 0xc0, !PT ;  /* 0x7fffffff0dff7812 */ /* 0x000fc8000782c0ff */
[----:B------:R-:W-:-:S13]  /*03d0*/  PLOP3.LUT P0, PT, P0, P1, PT, 0x2f, 0xf2 ;  /* 0x0000000000f2781c */ /* 0x000fda0000702577 */
[----:B------:R-:W-:Y:S05]  /*03e0*/  @P0 BRA `(.L_x_54) ;  /* 0x0000000400000947 */ /* 0x000fea0003800000 */
[----:B------:R-:W-:Y:S02]  /*03f0*/  ISETP.GE.AND P0, PT, R14, RZ, PT ;  /* 0x000000ff0e00720c */ /* 0x000fe40003f06270 */
[----:B------:R-:W-:-:S11]  /*0400*/  ISETP.GE.AND P1, PT, R15, RZ, PT ;  /* 0x000000ff0f00720c */ /* 0x000fd60003f26270 */
[----:B------:R-:W-:Y:S02]  /*0410*/  @P0 IMAD.MOV.U32 R9, RZ, RZ, RZ ;  /* 0x000000ffff090224 */ /* 0x000fe400078e00ff */
[----:B------:R-:W-:Y:S01]  /*0420*/  @!P0 FFMA R12, R0, 1.84467440737095516160e+19, RZ ;  /* 0x5f800000000c8823 */ /* 0x000fe200000000ff */
[----:B------:R-:W-:Y:S02]  /*0430*/  @!P0 IMAD.MOV.U32 R9, RZ, RZ, -0x40 ;  /* 0xffffffc0ff098424 */ /* 0x000fe400078e00ff */
[----:B------:R-:W-:Y:S02]  /*0440*/  @!P1 FFMA R13, R3, 1.84467440737095516160e+19, RZ ;  /* 0x5f800000030d9823 */ /* 0x000fe400000000ff */
[----:B------:R-:W-:-:S07]  /*0450*/  @!P1 VIADD R9, R9, 0x40 ;  /* 0x0000004009099836 */ /* 0x000fce0000000000 */
.L_x_50:
[----:B------:R-:W-:Y:S01]  /*0460*/  LEA R0, R10, 0xc0800000, 0x17 ;  /* 0xc08000000a007811 */ /* 0x000fe200078eb8ff */
[----:B------:R-:W-:Y:S01]  /*0470*/  VIADD R11, R11, 0xffffff81 ;  /* 0xffffff810b0b7836 */ /* 0x000fe20000000000 */
[----:B------:R-:W-:Y:S03]  /*0480*/  BSSY.RECONVERGENT B2, `(.L_x_55) ;  /* 0x0000035000027945 */ /* 0x000fe60003800200 */
[----:B------:R-:W-:Y:S01]  /*0490*/  IMAD.IADD R13, R13, 0x1, -R0 ;  /* 0x000000010d0d7824 */ /* 0x000fe200078e0a00 */
[C---:B------:R-:W-:Y:S01]  /*04a0*/  IADD3 R10, PT, PT, R11.reuse, 0x7f, -R10 ;  /* 0x0000007f0b0a7810 */ /* 0x040fe20007ffe80a */
[----:B------:R-:W-:Y:S02]  /*04b0*/  IMAD R0, R11, -0x800000, R12 ;  /* 0xff8000000b007824 */ /* 0x000fe400078e020c */
[----:B------:R-:W0:Y:S01]  /*04c0*/  MUFU.RCP R3, R13 ;  /* 0x0000000d00037308 */ /* 0x000e220000001000 */
[----:B------:R-:W-:Y:S01]  /*04d0*/  FADD.FTZ R15, -R13, -RZ ;  /* 0x800000ff0d0f7221 */ /* 0x000fe20000010100 */
[----:B------:R-:W-:-:S03]  /*04e0*/  IMAD.IADD R10, R10, 0x1, R9 ;  /* 0x000000010a0a7824 */ /* 0x000fc600078e0209 */
[----:B0-----:R-:W-:-:S04]  /*04f0*/  FFMA R14, R3, R15, 1 ;  /* 0x3f800000030e7423 */ /* 0x001fc8000000000f */
[----:B------:R-:W-:-:S04]  /*0500*/  FFMA R14, R3, R14, R3 ;  /* 0x0000000e030e7223 */ /* 0x000fc80000000003 */
[----:B------:R-:W-:-:S04]  /*0510*/  FFMA R3, R0, R14, RZ ;  /* 0x0000000e00037223 */ /* 0x000fc800000000ff */
[----:B------:R-:W-:-:S04]  /*0520*/  FFMA R12, R15, R3, R0 ;  /* 0x000000030f0c7223 */ /* 0x000fc80000000000 */
[----:B------:R-:W-:-:S04]  /*0530*/  FFMA R17, R14, R12, R3 ;  /* 0x0000000c0e117223 */ /* 0x000fc80000000003 */
[----:B------:R-:W-:-:S04]  /*0540*/  FFMA R12, R15, R17, R0 ;  /* 0x000000110f0c7223 */ /* 0x000fc80000000000 */
[----:B------:R-:W-:-:S05]  /*0550*/  FFMA R0, R14, R12, R17 ;  /* 0x0000000c0e007223 */ /* 0x000fca0000000011 */
[----:B------:R-:W-:-:S04]  /*0560*/  SHF.R.U32.HI R3, RZ, 0x17, R0 ;  /* 0x00000017ff037819 */ /* 0x000fc80000011600 */
[----:B------:R-:W-:-:S05]  /*0570*/  LOP3.LUT R3, R3, 0xff, RZ, 0xc0, !PT ;  /* 0x000000ff03037812 */ /* 0x000fca00078ec0ff */
[----:B------:R-:W-:-:S04]  /*0580*/  IMAD.IADD R11, R3, 0x1, R10 ;  /* 0x00000001030b7824 */ /* 0x000fc800078e020a */
[----:B------:R-:W-:-:S05]  /*0590*/  VIADD R3, R11, 0xffffffff ;  /* 0xffffffff0b037836 */ /* 0x000fca0000000000 */
[----:B------:R-:W-:-:S13]  /*05a0*/  ISETP.GE.U32.AND P0, PT, R3, 0xfe, PT ;  /* 0x000000fe0300780c */ /* 0x000fda0003f06070 */
[----:B------:R-:W-:Y:S05]  /*05b0*/  @!P0 BRA `(.L_x_56) ;  /* 0x0000000000808947 */ /* 0x000fea0003800000 */
[----:B------:R-:W-:-:S13]  /*05c0*/  ISETP.GT.AND P0, PT, R11, 0xfe, PT ;  /* 0x000000fe0b00780c */ /* 0x000fda0003f04270 */
[----:B------:R-:W-:Y:S05]  /*05d0*/  @P0 BRA `(.L_x_57) ;  /* 0x00000000006c0947 */ /* 0x000fea0003800000 */
[----:B------:R-:W-:-:S13]  /*05e0*/  ISETP.GE.AND P0, PT, R11, 0x1, PT ;  /* 0x000000010b00780c */ /* 0x000fda0003f06270 */
[----:B------:R-:W-:Y:S05]  /*05f0*/  @P0 BRA `(.L_x_58) ;  /* 0x0000000000740947 */ /* 0x000fea0003800000 */
[----:B------:R-:W-:Y:S02]  /*0600*/  ISETP.GE.AND P0, PT, R11, -0x18, PT ;  /* 0xffffffe80b00780c */ /* 0x000fe40003f06270 */
[----:B------:R-:W-:-:S11]  /*0610*/  LOP3.LUT R0, R0, 0x80000000, RZ, 0xc0, !PT ;  /* 0x8000000000007812 */ /* 0x000fd600078ec0ff */
[----:B------:R-:W-:Y:S05]  /*0620*/  @!P0 BRA `(.L_x_58) ;  /* 0x0000000000688947 */ /* 0x000fea0003800000 */
[CCC-:B------:R-:W-:Y:S01]  /*0630*/  FFMA.RZ R3, R14.reuse, R12.reuse, R17.reuse ;  /* 0x0000000c0e037223 */ /* 0x1c0fe2000000c011 */
[CCC-:B------:R-:W-:Y:S01]  /*0640*/  FFMA.RM R10, R14.reuse, R12.reuse, R17.reuse ;  /* 0x0000000c0e0a7223 */ /* 0x1c0fe20000004011 */
[C---:B------:R-:W-:Y:S02]  /*0650*/  ISETP.NE.AND P2, PT, R11.reuse, RZ, PT ;  /* 0x000000ff0b00720c */ /* 0x040fe40003f45270 */
[----:B------:R-:W-:Y:S02]  /*0660*/  ISETP.NE.AND P1, PT, R11, RZ, PT ;  /* 0x000000ff0b00720c */ /* 0x000fe40003f25270 */
[----:B------:R-:W-:Y:S01]  /*0670*/  LOP3.LUT R9, R3, 0x7fffff, RZ, 0xc0, !PT ;  /* 0x007fffff03097812 */ /* 0x000fe200078ec0ff */
[----:B------:R-:W-:Y:S01]  /*0680*/  FFMA.RP R3, R14, R12, R17 ;  /* 0x0000000c0e037223 */ /* 0x000fe20000008011 */
[----:B------:R-:W-:Y:S02]  /*0690*/  VIADD R12, R11, 0x20 ;  /* 0x000000200b0c7836 */ /* 0x000fe40000000000 */
[----:B------:R-:W-:Y:S01]  /*06a0*/  LOP3.LUT R9, R9, 0x800000, RZ, 0xfc, !PT ;  /* 0x0080000009097812 */ /* 0x000fe200078efcff */
[----:B------:R-:W-:Y:S01]  /*06b0*/  IMAD.MOV R11, RZ, RZ, -R11 ;  /* 0x000000ffff0b7224 */ /* 0x000fe200078e0a0b */
[----:B------:R-:W-:-:S02]  /*06c0*/  FSETP.NEU.FTZ.AND P0, PT, R3, R10, PT ;  /* 0x0000000a0300720b */ /* 0x000fc40003f1d000 */
[----:B------:R-:W-:Y:S02]  /*06d0*/  SHF.L.U32 R12, R9, R12, RZ ;  /* 0x0000000c090c7219 */ /* 0x000fe400000006ff */
[----:B------:R-:W-:Y:S02]  /*06e0*/  SEL R10, R11, RZ, P2 ;  /* 0x000000ff0b0a7207 */ /* 0x000fe40001000000 */
[----:B------:R-:W-:Y:S02]  /*06f0*/  ISETP.NE.AND P1, PT, R12, RZ, P1 ;  /* 0x000000ff0c00720c */ /* 0x000fe40000f25270 */
[----:B------:R-:W-:Y:S02]  /*0700*/  SHF.R.U32.HI R10, RZ, R10, R9 ;  /* 0x0000000aff0a7219 */ /* 0x000fe40000011609 */
[----:B------:R-:W-:Y:S02]  /*0710*/  PLOP3.LUT P0, PT, P0, P1, PT, 0xf8, 0x8f ;  /* 0x00000000008f781c */ /* 0x000fe40000703f70 */
[----:B------:R-:W-:-:S02]  /*0720*/  SHF.R.U32.HI R12, RZ, 0x1, R10 ;  /* 0x00000001ff0c7819 */ /* 0x000fc4000001160a */
[----:B------:R-:W-:-:S04]  /*0730*/  SEL R3, RZ, 0x1, !P0 ;  /* 0x00000001ff037807 */ /* 0x000fc80004000000 */
[----:B------:R-:W-:-:S04]  /*0740*/  LOP3.LUT R3, R3, 0x1, R12, 0xf8, !PT ;  /* 0x0000000103037812 */ /* 0x000fc800078ef80c */
[----:B------:R-:W-:-:S05]  /*0750*/  LOP3.LUT R3, R3, R10, RZ, 0xc0, !PT ;  /* 0x0000000a03037212 */ /* 0x000fca00078ec0ff */
[----:B------:R-:W-:-:S05]  /*0760*/  IMAD.IADD R3, R12, 0x1, R3 ;  /* 0x000000010c037824 */ /* 0x000fca00078e0203 */
[----:B------:R-:W-:Y:S01]  /*0770*/  LOP3.LUT R0, R3, R0, RZ, 0xfc, !PT ;  /* 0x0000000003007212 */ /* 0x000fe200078efcff */
[----:B------:R-:W-:Y:S06]  /*0780*/  BRA `(.L_x_58) ;  /* 0x0000000000107947 */ /* 0x000fec0003800000 */
.L_x_57:
[----:B------:R-:W-:-:S04]  /*0790*/  LOP3.LUT R0, R0, 0x80000000, RZ, 0xc0, !PT ;  /* 0x8000000000007812 */ /* 0x000fc800078ec0ff */
[----:B------:R-:W-:Y:S01]  /*07a0*/  LOP3.LUT R0, R0, 0x7f800000, RZ, 0xfc, !PT ;  /* 0x7f80000000007812 */ /* 0x000fe200078efcff */
[----:B------:R-:W-:Y:S06]  /*07b0*/  BRA `(.L_x_58) ;  /* 0x0000000000047947 */ /* 0x000fec0003800000 */
.L_x_56:
[----:B------:R-:W-:-:S07]  /*07c0*/  IMAD R0, R10, 0x800000, R0 ;  /* 0x008000000a007824 */ /* 0x000fce00078e0200 */
.L_x_58:
[----:B------:R-:W-:Y:S05]  /*07d0*/  BSYNC.RECONVERGENT B2 ;  /* 0x0000000000027941 */ /* 0x000fea0003800200 */
.L_x_55:
[----:B------:R-:W-:Y:S05]  /*07e0*/  BRA `(.L_x_59) ;  /* 0x0000000000207947 */ /* 0x000fea0003800000 */
.L_x_54:
[----:B------:R-:W-:-:S04]  /*07f0*/  LOP3.LUT R0, R13, 0x80000000, R12, 0x48, !PT ;  /* 0x800000000d007812 */ /* 0x000fc800078e480c */
[----:B------:R-:W-:Y:S01]  /*0800*/  LOP3.LUT R0, R0, 0x7f800000, RZ, 0xfc, !PT ;  /* 0x7f80000000007812 */ /* 0x000fe200078efcff */
[----:B------:R-:W-:Y:S06]  /*0810*/  BRA `(.L_x_59) ;  /* 0x0000000000147947 */ /* 0x000fec0003800000 */
.L_x_53:
[----:B------:R-:W-:Y:S01]  /*0820*/  LOP3.LUT R0, R13, 0x80000000, R12, 0x48, !PT ;  /* 0x800000000d007812 */ /* 0x000fe200078e480c */
[----:B------:R-:W-:Y:S06]  /*0830*/  BRA `(.L_x_59) ;  /* 0x00000000000c7947 */ /* 0x000fec0003800000 */
.L_x_52:
[----:B------:R-:W0:Y:S01]  /*0840*/  MUFU.RSQ R0, -QNAN ;  /* 0xffc0000000007908 */ /* 0x000e220000001400 */
[----:B------:R-:W-:Y:S05]  /*0850*/  BRA `(.L_x_59) ;  /* 0x0000000000047947 */ /* 0x000fea0003800000 */
.L_x_51:
[----:B------:R-:W-:-:S07]  /*0860*/  FADD.FTZ R0, R0, R3 ;  /* 0x0000000300007221 */ /* 0x000fce0000010000 */
.L_x_59:
[----:B------:R-:W-:Y:S05]  /*0870*/  BSYNC.RECONVERGENT B1 ;  /* 0x0000000000017941 */ /* 0x000fea0003800200 */
.L_x_49:
[----:B------:R-:W-:-:S04]  /*0880*/  IMAD.MOV.U32 R9, RZ, RZ, 0x0 ;  /* 0x00000000ff097424 */ /* 0x000fc800078e00ff */
[----:B0-----:R-:W-:Y:S05]  /*0890*/  RET.REL.NODEC R8 `(_Z13fdivideKernelPfS_S_) ;  /* 0xfffffff408d87950 */ /* 0x001fea0003c3ffff */
.L_x_60:
        /* <DEDUP_REMOVED lines=14> */
.L_x_119:


//--------------------- .text._Z10tandKernelPdS_  --------------------------
	.section	.text._Z10tandKernelPdS_,"ax",@progbits
	.align	128
        .global         _Z10tandKernelPdS_
        .type           _Z10tandKernelPdS_,@function
        .size           _Z10tandKernelPdS_,(.L_x_120 - _Z10tandKernelPdS_)
        .other          _Z10tandKernelPdS_,@"STO_CUDA_ENTRY STV_DEFAULT"
_Z10tandKernelPdS_:
.text._Z10tandKernelPdS_:
        /* <DEDUP_REMOVED lines=10> */
[----:B------:R-:W-:Y:S01]  /*00a0*/  @!P1 PLOP3.LUT P0, PT, PT, PT, PT, 0x80, 0x8 ;  /* 0x000000000008981c */ /* 0x000fe20003f0f070 */
[----:B------:R-:W-:-:S12]  /*00b0*/  @!P1 BRA `(.L_x_62) ;  /* 0x0000000000589947 */ /* 0x000fd80003800000 */
[----:B------:R-:W-:Y:S01]  /*00c0*/  UMOV UR6, 0x6dc9c883 ;  /* 0x6dc9c88300067882 */ /* 0x000fe20000000000 */
[----:B------:R-:W-:Y:S01]  /*00d0*/  UMOV UR7, 0x3fe45f30 ;  /* 0x3fe45f3000077882 */ /* 0x000fe20000000000 */
[C---:B------:R-:W-:Y:S01]  /*00e0*/  DSETP.GE.AND P0, PT, |R16|.reuse, 2.14748364800000000000e+09, PT ;  /* 0x41e000001000742a */ /* 0x040fe20003f06200 */
[----:B------:R-:W-:Y:S01]  /*00f0*/  BSSY.RECONVERGENT B0, `(.L_x_63) ;  /* 0x0000010000007945 */ /* 0x000fe20003800200 */
[----:B------:R-:W-:Y:S01]  /*0100*/  DMUL R4, R16, UR6 ;  /* 0x0000000610047c28 */ /* 0x000fe20008000000 */
[----:B------:R-:W-:Y:S01]  /*0110*/  UMOV UR6, 0x54442d18 ;  /* 0x54442d1800067882 */ /* 0x000fe20000000000 */
[----:B------:R-:W-:-:S08]  /*0120*/  UMOV UR7, 0x3ff921fb ;  /* 0x3ff921fb00077882 */ /* 0x000fd00000000000 */
        /* <DEDUP_REMOVED lines=11> */
[----:B------:R-:W-:Y:S05]  /*01e0*/  CALL.REL.NOINC `($_Z10tandKernelPdS_$__internal_trig_reduction_slowpathd) ;  /* 0x0000000400107944 */ /* 0x000fea0003c00000 */
.L_x_64:
[----:B------:R-:W-:Y:S05]  /*01f0*/  BSYNC.RECONVERGENT B0 ;  /* 0x0000000000007941 */ /* 0x000fea0003800200 */
.L_x_63:
[----:B------:R-:W-:-:S04]  /*0200*/  LOP3.LUT R4, R4, 0x1, RZ, 0xc0, !PT ;  /* 0x0000000104047812 */ /* 0x000fc800078ec0ff */
[----:B------:R-:W-:-:S13]  /*0210*/  ISETP.NE.U32.AND P0, PT, R4, 0x1, PT ;  /* 0x000000010400780c */ /* 0x000fda0003f05070 */
.L_x_62:
[----:B------:R-:W-:Y:S05]  /*0220*/  BSYNC.RECONVERGENT B1 ;  /* 0x0000000000017941 */ /* 0x000fea0003800200 */
.L_x_61:
[----:B------:R-:W-:Y:S01]  /*0230*/  DMUL R4, R2, R2 ;  /* 0x0000000202047228 */ /* 0x000fe20000000000 */
[----:B------:R-:W-:Y:S01]  /*0240*/  IMAD.MOV.U32 R6, RZ, RZ, 0x5b27ebb1 ;  /* 0x5b27ebb1ff067424 */ /* 0x000fe200078e00ff */
[----:B------:R-:W-:Y:S01]  /*0250*/  UMOV UR6, 0x2799bcb9 ;  /* 0x2799bcb900067882 */ /* 0x000fe20000000000 */
[----:B------:R-:W-:Y:S01]  /*0260*/  IMAD.MOV.U32 R7, RZ, RZ, 0x3ef9757c ;  /* 0x3ef9757cff077424 */ /* 0x000fe200078e00ff */
[----:B------:R-:W-:Y:S01]  /*0270*/  UMOV UR7, 0x3ee48dac ;  /* 0x3ee48dac00077882 */ /* 0x000fe20000000000 */
[----:B------:R-:W0:Y:S01]  /*0280*/  LDC.64 R8, c[0x0][0x388] ;  /* 0x0000e200ff087b82 */ /* 0x000e220000000a00 */
[----:B------:R-:W-:Y:S03]  /*0290*/  BSSY.RECONVERGENT B0, `(.L_x_65) ;  /* 0x0000037000007945 */ /* 0x000fe60003800200 */
[----:B------:R-:W-:Y:S01]  /*02a0*/  DFMA R6, R4, UR6, -R6 ;  /* 0x0000000604067c2b */ /* 0x000fe20008000806 */
[----:B------:R-:W-:Y:S01]  /*02b0*/  UMOV UR6, 0xfd91e04 ;  /* 0x0fd91e0400067882 */ /* 0x000fe20000000000 */
[----:B------:R-:W-:-:S06]  /*02c0*/  UMOV UR7, 0x3f0980e9 ;  /* 0x3f0980e900077882 */ /* 0x000fcc0000000000 */
[----:B------:R-:W-:Y:S01]  /*02d0*/  DFMA R6, R4, R6, UR6 ;  /* 0x0000000604067e2b */ /* 0x000fe20008000006 */
[----:B------:R-:W-:Y:S01]  /*02e0*/  UMOV UR6, 0x417d7e1d ;  /* 0x417d7e1d00067882 */ /* 0x000fe20000000000 */
[----:B------:R-:W-:-:S06]  /*02f0*/  UMOV UR7, 0x3efae2b0 ;  /* 0x3efae2b000077882 */ /* 0x000fcc0000000000 */
[----:B------:R-:W-:Y:S01]  /*0300*/  DFMA R6, R4, R6, -UR6 ;  /* 0x8000000604067e2b */ /* 0x000fe20008000006 */
[----:B------:R-:W-:Y:S01]  /*0310*/  UMOV UR6, 0x41bfba57 ;  /* 0x41bfba5700067882 */ /* 0x000fe20000000000 */
[----:B------:R-:W-:Y:S01]  /*0320*/  UMOV UR7, 0x3f119f53 ;  /* 0x3f119f5300077882 */ /* 0x000fe20000000000 */
[----:B0-----:R-:W-:-:S05]  /*0330*/  IMAD.WIDE.U32 R12, R12, 0x8, R8 ;  /* 0x000000080c0c7825 */ /* 0x001fca00078e0008 */
        /* <DEDUP_REMOVED lines=33> */
[----:B------:R-:W-:Y:S10]  /*0550*/  @P0 BRA `(.L_x_66) ;  /* 0x0000000000280947 */ /* 0x000ff40003800000 */
[----:B------:R-:W0:Y:S01]  /*0560*/  MUFU.RCP64H R9, R5 ;  /* 0x0000000500097308 */ /* 0x000e220000001800 */
[----:B------:R-:W-:-:S06]  /*0570*/  IMAD.MOV.U32 R8, RZ, RZ, RZ ;  /* 0x000000ffff087224 */ /* 0x000fcc00078e00ff */
[----:B0-----:R-:W-:-:S08]  /*0580*/  DFMA R6, -R4, R8, 1 ;  /* 0x3ff000000406742b */ /* 0x001fd00000000108 */
[----:B------:R-:W-:Y:S02]  /*0590*/  DFMA R10, R6, R6, R6 ;  /* 0x00000006060a722b */ /* 0x000fe40000000006 */
[----:B------:R-:W-:-:S06]  /*05a0*/  DADD R6, R4, -R2 ;  /* 0x0000000004067229 */ /* 0x000fcc0000000802 */
[----:B------:R-:W-:Y:S02]  /*05b0*/  DFMA R10, R8, R10, R8 ;  /* 0x0000000a080a722b */ /* 0x000fe40000000008 */
[----:B------:R-:W-:-:S06]  /*05c0*/  DFMA R6, R14, R2, -R6 ;  /* 0x000000020e06722b */ /* 0x000fcc0000000806 */
[----:B------:R-:W-:-:S08]  /*05d0*/  DFMA R2, R4, -R10, 1 ;  /* 0x3ff000000402742b */ /* 0x000fd0000000080a */
[----:B------:R-:W-:-:S08]  /*05e0*/  DFMA R2, R6, -R10, R2 ;  /* 0x8000000a0602722b */ /* 0x000fd00000000002 */
[----:B------:R-:W-:-:S11]  /*05f0*/  DFMA R4, -R10, R2, -R10 ;  /* 0x000000020a04722b */ /* 0x000fd6000000090a */
.L_x_66:
[----:B------:R-:W-:Y:S05]  /*0600*/  BSYNC.RECONVERGENT B0 ;  /* 0x0000000000007941 */ /* 0x000fea0003800200 */
.L_x_65:
[----:B------:R-:W-:Y:S01]  /*0610*/  STG.E.64 desc[UR4][R12.64], R4 ;  /* 0x000000040c007986 */ /* 0x000fe2000c101b04 */
[----:B------:R-:W-:Y:S05]  /*0620*/  EXIT ;  /* 0x000000000000794d */ /* 0x000fea0003800000 */
        .type           $_Z10tandKernelPdS_$__internal_trig_reduction_slowpathd,@function
        .size           $_Z10tandKernelPdS_$__internal_trig_reduction_slowpathd,(.L_x_120 - $_Z10tandKernelPdS_$__internal_trig_reduction_slowpathd)
$_Z10tandKernelPdS_$__internal_trig_reduction_slowpathd:
        /* <DEDUP_REMOVED lines=26> */
.L_x_71:
        /* <DEDUP_REMOVED lines=28> */
.L_x_70:
[----:B------:R-:W-:-:S07]  /*0990*/  IMAD.MOV.U32 R21, RZ, RZ, R0 ;  /* 0x000000ffff157224 */ /* 0x000fce00078e0000 */
.L_x_69:
[----:B------:R-:W-:Y:S05]  /*09a0*/  BSYNC.RECONVERGENT B2 ;  /* 0x0000000000027941 */ /* 0x000fea0003800200 */
.L_x_68:
        /* <DEDUP_REMOVED lines=50> */
[--C-:B------:R-:W-:Y:S02]  /*0cd0*/  SHF.R.U64 R7, R8, 0x1, R9.reuse ;  /* 0x0000000108077819 */ /* 0x100fe40000001209 */
[C---:B------:R-:W-:Y:S02]  /*0ce0*/  LOP3.LUT R3, R0.reuse, 0x3f, RZ, 0xc0, !PT ;  /* 0x0000003f00037812 */ /* 0x040fe400078ec0ff */
        /* <DEDUP_REMOVED lines=8> */
.L_x_73:
[----:B------:R-:W-:Y:S05]  /*0d70*/  BSYNC.RECONVERGENT B2 ;  /* 0x0000000000027941 */ /* 0x000fea0003800200 */
.L_x_72:
        /* <DEDUP_REMOVED lines=36> */
.L_x_67:
[----:B------:R-:W-:Y:S02]  /*0fc0*/  IMAD.MOV.U32 R2, RZ, RZ, R11 ;  /* 0x000000ffff027224 */ /* 0x000fe400078e000b */
[----:B------:R-:W-:Y:S02]  /*0fd0*/  IMAD.MOV.U32 R11, RZ, RZ, 0x0 ;  /* 0x00000000ff0b7424 */ /* 0x000fe400078e00ff */
[----:B------:R-:W-:Y:S02]  /*0fe0*/  IMAD.MOV.U32 R3, RZ, RZ, R14 ;  /* 0x000000ffff037224 */ /* 0x000fe400078e000e */
[----:B------:R-:W-:Y:S05]  /*0ff0*/  RET.REL.NODEC R10 `(_Z10tandKernelPdS_) ;  /* 0xfffffff00a007950 */ /* 0x000fea0003c3ffff */
.L_x_74:
        /* <DEDUP_REMOVED lines=16> */
.L_x_120:


//--------------------- .text._Z9tanKernelPfS_    --------------------------
	.section	.text._Z9tanKernelPfS_,"ax",@progbits
	.align	128
        .global         _Z9tanKernelPfS_
        .type           _Z9tanKernelPfS_,@function
        .size           _Z9tanKernelPfS_,(.L_x_130 - _Z9tanKernelPfS_)
        .other          _Z9tanKernelPfS_,@"STO_CUDA_ENTRY STV_DEFAULT"
_Z9tanKernelPfS_:
.text._Z9tanKernelPfS_:
[----:B------:R-:W-:Y:S01]  /*0000*/  LDC R1, c[0x0][0x37c] ;  /* 0x0000df00ff017b82 */ /* 0x000fe20000000800 */
[----:B------:R-:W0:Y:S07]  /*0010*/  S2R R9, SR_TID.X ;  /* 0x0000000000097919 */ /* 0x000e2e0000002100 */
[----:B------:R-:W0:Y:S01]  /*0020*/  LDC.64 R2, c[0x0][0x380] ;  /* 0x0000e000ff027b82 */ /* 0x000e220000000a00 */
[----:B------:R-:W1:Y:S01]  /*0030*/  LDCU.64 UR6, c[0x0][0x358] ;  /* 0x00006b00ff0677ac */ /* 0x000e620008000a00 */
[----:B0-----:R-:W-:-:S06]  /*0040*/  IMAD.WIDE.U32 R2, R9, 0x4, R2 ;  /* 0x0000000409027825 */ /* 0x001fcc00078e0002 */
[----:B-1----:R-:W2:Y:S01]  /*0050*/  LDG.E R2, desc[UR6][R2.64] ;  /* 0x0000000602027981 */ /* 0x002ea2000c1e1900 */
[----:B------:R-:W-:Y:S01]  /*0060*/  BSSY.RECONVERGENT B0, `(.L_x_75) ;  /* 0x0000073000007945 */ /* 0x000fe20003800200 */
[----:B--2---:R-:W-:Y:S02]  /*0070*/  FMUL.RZ R10, R2, 0.15915493667125701904 ;  /* 0x3e22f983020a7820 */ /* 0x004fe4000040c000 */
[----:B------:R-:W0:Y:S02]  /*0080*/  LDC.64 R2, c[0x0][0x388] ;  /* 0x0000e200ff027b82 */ /* 0x000e240000000a00 */
[----:B------:R-:W1:Y:S08]  /*0090*/  MUFU.COS R4, R10 ;  /* 0x0000000a00047308 */ /* 0x000e700000000000 */
[----:B------:R-:W2:Y:S01]  /*00a0*/  MUFU.SIN R0, R10 ;  /* 0x0000000a00007308 */ /* 0x000ea20000000400 */
[----:B-1----:R-:W-:Y:S01]  /*00b0*/  FSETP.GEU.AND P0, PT, |R4|, 1.175494350822287508e-38, PT ;  /* 0x008000000400780b */ /* 0x002fe20003f0e200 */
[----:B0-----:R-:W-:-:S12]  /*00c0*/  IMAD.WIDE.U32 R2, R9, 0x4, R2 ;  /* 0x0000000409027825 */ /* 0x001fd800078e0002 */
[----:B------:R-:W-:Y:S01]  /*00d0*/  @!P0 FMUL R4, R4, 16777216 ;  /* 0x4b80000004048820 */ /* 0x000fe20000400000 */
[----:B--2---:R-:W-:-:S03]  /*00e0*/  @!P0 FMUL R0, R0, 16777216 ;  /* 0x4b80000000008820 */ /* 0x004fc60000400000 */
[----:B------:R-:W0:Y:S02]  /*00f0*/  MUFU.RCP R5, R4 ;  /* 0x0000000400057308 */ /* 0x000e240000001000 */
[----:B0-----:R-:W-:-:S04]  /*0100*/  FMUL R0, R5, R0 ;  /* 0x0000000005007220 */ /* 0x001fc80000400000 */
[C---:B------:R-:W-:Y:S01]  /*0110*/  FMUL R5, R0.reuse, 0.63661974668502807617 ;  /* 0x3f22f98300057820 */ /* 0x040fe20000400000 */
[----:B------:R-:W-:-:S03]  /*0120*/  FSETP.GE.AND P0, PT, |R0|, 105615, PT ;  /* 0x47ce47800000780b */ /* 0x000fc60003f06200 */
[----:B------:R-:W0:Y:S02]  /*0130*/  F2I.NTZ R8, R5 ;  /* 0x0000000500087305 */ /* 0x000e240000203100 */
[----:B0-----:R-:W-:-:S05]  /*0140*/  I2FP.F32.S32 R7, R8 ;  /* 0x0000000800077245 */ /* 0x001fca0000201400 */
[----:B------:R-:W-:-:S04]  /*0150*/  FFMA R6, R7, -1.5707962512969970703, R0 ;  /* 0xbfc90fda07067823 */ /* 0x000fc80000000000 */
[----:B------:R-:W-:-:S04]  /*0160*/  FFMA R6, R7, -7.5497894158615963534e-08, R6 ;  /* 0xb3a2216807067823 */ /* 0x000fc80000000006 */
[----:B------:R-:W-:Y:S01]  /*0170*/  FFMA R6, R7, -5.3903029534742383927e-15, R6 ;  /* 0xa7c234c507067823 */ /* 0x000fe20000000006 */
[----:B------:R-:W-:Y:S06]  /*0180*/  @!P0 BRA `(.L_x_76) ;  /* 0x0000000400808947 */ /* 0x000fec0003800000 */
[----:B------:R-:W-:-:S13]  /*0190*/  FSETP.NEU.AND P0, PT, |R0|, +INF , PT ;  /* 0x7f8000000000780b */ /* 0x000fda0003f0d200 */
[----:B------:R-:W-:Y:S01]  /*01a0*/  @!P0 FMUL R6, RZ, R0 ;  /* 0x00000000ff068220 */ /* 0x000fe20000400000 */
[----:B------:R-:W-:Y:S01]  /*01b0*/  @!P0 IMAD.MOV.U32 R8, RZ, RZ, RZ ;  /* 0x000000ffff088224 */ /* 0x000fe200078e00ff */
[----:B------:R-:W-:Y:S06]  /*01c0*/  @!P0 BRA `(.L_x_76) ;  /* 0x0000000400708947 */ /* 0x000fec0003800000 */
[----:B------:R-:W-:Y:S02]  /*01d0*/  IMAD.SHL.U32 R5, R0, 0x100, RZ ;  /* 0x0000010000057824 */ /* 0x000fe400078e00ff */
[----:B------:R-:W-:Y:S02]  /*01e0*/  HFMA2 R16, -RZ, RZ, 0, 0 ;  /* 0x00000000ff107431 */ /* 0x000fe400000001ff */
[----:B------:R-:W-:Y:S01]  /*01f0*/  IMAD.MOV.U32 R4, RZ, RZ, RZ ;  /* 0x000000ffff047224 */ /* 0x000fe200078e00ff */
[----:B------:R-:W0:Y:S01]  /*0200*/  LDCU.64 UR8, c[0x4][URZ] ;  /* 0x01000000ff0877ac */ /* 0x000e220008000a00 */
[----:B------:R-:W-:Y:S01]  /*0210*/  LOP3.LUT R5, R5, 0x80000000, RZ, 0xfc, !PT ;  /* 0x8000000005057812 */ /* 0x000fe200078efcff */
[----:B------:R-:W-:Y:S01]  /*0220*/  UMOV UR5, URZ ;  /* 0x000000ff00057c82 */ /* 0x000fe20008000000 */
[----:B------:R-:W-:-:S05]  /*0230*/  UMOV UR4, URZ ;  /* 0x000000ff00047c82 */ /* 0x000fca0008000000 */
.L_x_77:
[----:B0-----:R-:W-:Y:S02]  /*0240*/  IMAD.U32 R8, RZ, RZ, UR8 ;  /* 0x00000008ff087e24 */ /* 0x001fe4000f8e00ff */
        /* <DEDUP_REMOVED lines=17> */
[-C--:B------:R-:W-:Y:S01]  /*0360*/  @P1 MOV R11, R6.reuse ;  /* 0x00000006000b1202 */ /* 0x080fe20000000f00 */
[--C-:B------:R-:W-:Y:S01]  /*0370*/  @P2 IMAD.MOV.U32 R12, RZ, RZ, R6.reuse ;  /* 0x000000ffff0c2224 */ /* 0x100fe200078e0006 */
[----:B------:R-:W-:Y:S01]  /*0380*/  @P5 MOV R15, R6 ;  /* 0x00000006000f5202 */ /* 0x000fe20000000f00 */
        /* <DEDUP_REMOVED lines=8> */
[----:B------:R-:W-:-:S05]  /*0410*/  SHF.R.U32.HI R6, RZ, 0x5, R6 ;  /* 0x00000005ff067819 */ /* 0x000fca0000011606 */
[----:B------:R-:W-:-:S05]  /*0420*/  IMAD.U32 R9, R6, -0x4, RZ ;  /* 0xfffffffc06097824 */ /* 0x000fca00078e00ff */
[C---:B------:R-:W-:Y:S02]  /*0430*/  ISETP.EQ.AND P3, PT, R9.reuse, -0x18, PT ;  /* 0xffffffe80900780c */ /* 0x040fe40003f62270 */
[C---:B------:R-:W-:Y:S02]  /*0440*/  ISETP.EQ.AND P4, PT, R9.reuse, -0x14, PT ;  /* 0xffffffec0900780c */ /* 0x040fe40003f82270 */
[C---:B------:R-:W-:Y:S02]  /*0450*/  ISETP.EQ.AND P2, PT, R9.reuse, -0x10, PT ;  /* 0xfffffff00900780c */ /* 0x040fe40003f42270 */
[C---:B------:R-:W-:Y:S02]  /*0460*/  ISETP.EQ.AND P1, PT, R9.reuse, -0xc, PT ;  /* 0xfffffff40900780c */ /* 0x040fe40003f22270 */
[C---:B------:R-:W-:Y:S02]  /*0470*/  ISETP.EQ.AND P0, PT, R9.reuse, -0x8, PT ;  /* 0xfffffff80900780c */ /* 0x040fe40003f02270 */
[----:B------:R-:W-:-:S03]  /*0480*/  ISETP.EQ.AND P5, PT, R9, RZ, PT ;  /* 0x000000ff0900720c */ /* 0x000fc60003fa2270 */
[----:B------:R-:W-:Y:S02]  /*0490*/  @P3 MOV R6, R10 ;  /* 0x0000000a00063202 */ /* 0x000fe40000000f00 */
[C---:B------:R-:W-:Y:S01]  /*04a0*/  ISETP.EQ.AND P3, PT, R9.reuse, -0x4, PT ;  /* 0xfffffffc0900780c */ /* 0x040fe20003f62270 */
[----:B------:R-:W-:Y:S02]  /*04b0*/  @P4 IMAD.MOV.U32 R7, RZ, RZ, R10 ;  /* 0x000000ffff074224 */ /* 0x000fe400078e000a */
[--C-:B------:R-:W-:Y:S01]  /*04c0*/  @P4 IMAD.MOV.U32 R6, RZ, RZ, R11.reuse ;  /* 0x000000ffff064224 */ /* 0x100fe200078e000b */
[----:B------:R-:W-:Y:S01]  /*04d0*/  ISETP.EQ.AND P4, PT, R9, 0x4, PT ;  /* 0x000000040900780c */ /* 0x000fe20003f82270 */
[----:B------:R-:W-:Y:S01]  /*04e0*/  @P2 IMAD.MOV.U32 R7, RZ, RZ, R11 ;  /* 0x000000ffff072224 */ /* 0x000fe200078e000b */
[----:B------:R-:W-:Y:S01]  /*04f0*/  @P2 MOV R6, R12 ;  /* 0x0000000c00062202 */ /* 0x000fe20000000f00 */
[----:B------:R-:W-:Y:S01]  /*0500*/  @P1 IMAD.MOV.U32 R6, RZ, RZ, R13 ;  /* 0x000000ffff061224 */ /* 0x000fe200078e000d */
[----:B------:R-:W-:Y:S01]  /*0510*/  @P0 MOV R6, R14 ;  /* 0x0000000e00060202 */ /* 0x000fe20000000f00 */
[----:B------:R-:W-:-:S02]  /*0520*/  @P1 IMAD.MOV.U32 R7, RZ, RZ, R12 ;  /* 0x000000ffff071224 */ /* 0x000fc400078e000c */
[----:B------:R-:W-:Y:S02]  /*0530*/  @P0 IMAD.MOV.U32 R7, RZ, RZ, R13 ;  /* 0x000000ffff070224 */ /* 0x000fe400078e000d */
[--C-:B------:R-:W-:Y:S01]  /*0540*/  @P3 IMAD.MOV.U32 R6, RZ, RZ, R15.reuse ;  /* 0x000000ffff063224 */ /* 0x100fe200078e000f */
[----:B------:R-:W-:Y:S01]  /*0550*/  @P5 MOV R6, R4 ;  /* 0x0000000400065202 */ /* 0x000fe20000000f00 */
[----:B------:R-:W-:Y:S02]  /*0560*/  @P3 IMAD.MOV.U32 R7, RZ, RZ, R14 ;  /* 0x000000ffff073224 */ /* 0x000fe400078e000e */
[----:B------:R-:W-:Y:S02]  /*0570*/  @P5 IMAD.MOV.U32 R7, RZ, RZ, R15 ;  /* 0x000000ffff075224 */ /* 0x000fe400078e000f */
[----:B------:R-:W-:Y:S02]  /*0580*/  @P4 IMAD.MOV.U32 R7, RZ, RZ, R4 ;  /* 0x000000ffff074224 */ /* 0x000fe400078e0004 */
[----:B------:R-:W-:Y:S01]  /*0590*/  IMAD.MOV.U32 R8, RZ, RZ, R6 ;  /* 0x000000ffff087224 */ /* 0x000fe200078e0006 */
[----:B------:R-:W-:Y:S06]  /*05a0*/  @!P6 BRA `(.L_x_79) ;  /* 0x00000000002ce947 */ /* 0x000fec0003800000 */
[----:B------:R-:W-:Y:S01]  /*05b0*/  @P2 MOV R6, R10 ;  /* 0x0000000a00062202 */ /* 0x000fe20000000f00 */
[----:B------:R-:W-:Y:S01]  /*05c0*/  @P1 IMAD.MOV.U32 R6, RZ, RZ, R11 ;  /* 0x000000ffff061224 */ /* 0x000fe200078e000b */
[----:B------:R-:W-:Y:S01]  /*05d0*/  LOP3.LUT R5, R5, 0x1f, RZ, 0xc0, !PT ;  /* 0x0000001f05057812 */ /* 0x000fe200078ec0ff */
[----:B------:R-:W-:Y:S01]  /*05e0*/  @P0 IMAD.MOV.U32 R6, RZ, RZ, R12 ;  /* 0x000000ffff060224 */ /* 0x000fe200078e000c */
[----:B------:R-:W-:Y:S02]  /*05f0*/  ISETP.EQ.AND P0, PT, R9, 0x8, PT ;  /* 0x000000080900780c */ /* 0x000fe40003f02270 */
[----:B------:R-:W-:Y:S01]  /*0600*/  @P3 MOV R6, R13 ;  /* 0x0000000d00063202 */ /* 0x000fe20000000f00 */
[----:B------:R-:W-:Y:S01]  /*0610*/  @P5 IMAD.MOV.U32 R6, RZ, RZ, R14 ;  /* 0x000000ffff065224 */ /* 0x000fe200078e000e */
[----:B------:R-:W-:Y:S01]  /*0620*/  SHF.L.W.U32.HI R8, R7, R5, R8 ;  /* 0x0000000507087219 */ /* 0x000fe20000010e08 */
[----:B------:R-:W-:-:S08]  /*0630*/  @P4 IMAD.MOV.U32 R6, RZ, RZ, R15 ;  /* 0x000000ffff064224 */ /* 0x000fd000078e000f */
[----:B------:R-:W-:-:S04]  /*0640*/  @P0 MOV R6, R4 ;  /* 0x0000000400060202 */ /* 0x000fc80000000f00 */
[----:B------:R-:W-:-:S07]  /*0650*/  SHF.L.W.U32.HI R7, R6, R5, R7 ;  /* 0x0000000506077219 */ /* 0x000fce0000010e07 */
.L_x_79:
[----:B------:R-:W-:Y:S05]  /*0660*/  BSYNC.RECONVERGENT B1 ;  /* 0x0000000000017941 */ /* 0x000fea0003800200 */
.L_x_78:
[C-C-:B------:R-:W-:Y:S01]  /*0670*/  SHF.L.W.U32.HI R9, R7.reuse, 0x2, R8.reuse ;  /* 0x0000000207097819 */ /* 0x140fe20000010e08 */
[----:B------:R-:W-:Y:S01]  /*0680*/  IMAD.SHL.U32 R7, R7, 0x4, RZ ;  /* 0x0000000407077824 */ /* 0x000fe200078e00ff */
[----:B------:R-:W-:Y:S01]  /*0690*/  UMOV UR4, 0x54442d19 ;  /* 0x54442d1900047882 */ /* 0x000fe20000000000 */
[----:B------:R-:W-:Y:S01]  /*06a0*/  UMOV UR5, 0x3bf921fb ;  /* 0x3bf921fb00057882 */ /* 0x000fe20000000000 */
[----:B------:R-:W-:Y:S02]  /*06b0*/  SHF.R.S32.HI R4, RZ, 0x1f, R9 ;  /* 0x0000001fff047819 */ /* 0x000fe40000011409 */
[----:B------:R-:W-:Y:S02]  /*06c0*/  SHF.R.U32.HI R8, RZ, 0x1e, R8 ;  /* 0x0000001eff087819 */ /* 0x000fe40000011608 */
[C---:B------:R-:W-:Y:S02]  /*06d0*/  LOP3.LUT R6, R4.reuse, R7, RZ, 0x3c, !PT ;  /* 0x0000000704067212 */ /* 0x040fe400078e3cff */
[----:B------:R-:W-:-:S02]  /*06e0*/  LOP3.LUT R7, R4, R9, RZ, 0x3c, !PT ;  /* 0x0000000904077212 */ /* 0x000fc400078e3cff */
[----:B------:R-:W-:Y:S02]  /*06f0*/  ISETP.GE.AND P0, PT, R0, RZ, PT ;  /* 0x000000ff0000720c */ /* 0x000fe40003f06270 */
[----:B------:R-:W0:Y:S01]  /*0700*/  I2F.F64.S64 R4, R6 ;  /* 0x0000000600047312 */ /* 0x000e220000301c00 */
[C---:B------:R-:W-:Y:S02]  /*0710*/  LOP3.LUT R0, R9.reuse, R0, RZ, 0x3c, !PT ;  /* 0x0000000009007212 */ /* 0x040fe400078e3cff */
[----:B------:R-:W-:Y:S02]  /*0720*/  LEA.HI R8, R9, R8, RZ, 0x1 ;  /* 0x0000000809087211 */ /* 0x000fe400078f08ff */
[----:B------:R-:W-:-:S03]  /*0730*/  ISETP.GE.AND P1, PT, R0, RZ, PT ;  /* 0x000000ff0000720c */ /* 0x000fc60003f26270 */
[----:B------:R-:W-:-:S05]  /*0740*/  IMAD.MOV R0, RZ, RZ, -R8 ;  /* 0x000000ffff007224 */ /* 0x000fca00078e0a08 */
[----:B------:R-:W-:Y:S01]  /*0750*/  @!P0 MOV R8, R0 ;  /* 0x0000000000088202 */ /* 0x000fe20000000f00 */
[----:B0-----:R-:W-:-:S10]  /*0760*/  DMUL R4, R4, UR4 ;  /* 0x0000000404047c28 */ /* 0x001fd40008000000 */
[----:B------:R-:W0:Y:S02]  /*0770*/  F2F.F32.F64 R4, R4 ;  /* 0x0000000400047310 */ /* 0x000e240000301000 */
[----:B0-----:R-:W-:-:S07]  /*0780*/  FSEL R6, -R4, R4, !P1 ;  /* 0x0000000404067208 */ /* 0x001fce0004800100 */
.L_x_76:
[----:B------:R-:W-:Y:S05]  /*0790*/  BSYNC.RECONVERGENT B0 ;  /* 0x0000000000007941 */ /* 0x000fea0003800200 */
.L_x_75:
[----:B------:R-:W-:Y:S02]  /*07a0*/  IMAD.MOV.U32 R5, RZ, RZ, 0x3c190000 ;  /* 0x3c190000ff057424 */ /* 0x000fe400078e00ff */
[C---:B------:R-:W-:Y:S01]  /*07b0*/  FMUL R0, R6.reuse, R6 ;  /* 0x0000000606007220 */ /* 0x040fe20000400000 */
[----:B------:R-:W-:Y:S02]  /*07c0*/  FSETP.NEU.AND P0, PT, |R6|, 0.00049096695147454738617, PT ;  /* 0x3a00b43c0600780b */ /* 0x000fe40003f0d200 */
[----:B------:R-:W-:Y:S01]  /*07d0*/  LOP3.LUT R8, R8, 0x1, RZ, 0xc0, !PT ;  /* 0x0000000108087812 */ /* 0x000fe200078ec0ff */
[----:B------:R-:W-:-:S03]  /*07e0*/  FFMA R5, R0, R5, 0.003265380859375 ;  /* 0x3b56000000057423 */ /* 0x000fc60000000005 */
[----:B------:R-:W-:Y:S01]  /*07f0*/  ISETP.NE.U32.AND P1, PT, R8, 0x1, PT ;  /* 0x000000010800780c */ /* 0x000fe20003f25070 */
[----:B------:R-:W-:-:S04]  /*0800*/  FFMA R5, R0, R5, 0.0242919921875 ;  /* 0x3cc7000000057423 */ /* 0x000fc80000000005 */
[----:B------:R-:W-:-:S04]  /*0810*/  FFMA R5, R0, R5, 0.053466796875 ;  /* 0x3d5b000000057423 */ /* 0x000fc80000000005 */
[----:B------:R-:W-:-:S04]  /*0820*/  FFMA R5, R0, R5, 0.13337790966033935547 ;  /* 0x3e08943800057423 */ /* 0x000fc80000000005 */
[C---:B------:R-:W-:Y:S01]  /*0830*/  FFMA R5, R0.reuse, R5, 0.33333230018615722656 ;  /* 0x3eaaaa8800057423 */ /* 0x040fe20000000005 */
[----:B------:R-:W-:-:S04]  /*0840*/  FMUL R0, R0, R6 ;  /* 0x0000000600007220 */ /* 0x000fc80000400000 */
[----:B------:R-:W-:-:S06]  /*0850*/  @P0 FFMA R6, R5, R0, R6 ;  /* 0x0000000005060223 */ /* 0x000fcc0000000006 */
[----:B------:R-:W0:Y:S02]  /*0860*/  @!P1 MUFU.RCP R6, -R6 ;  /* 0x8000000600069308 */ /* 0x000e240000001000 */
[----:B0-----:R-:W-:Y:S01]  /*0870*/  STG.E desc[UR6][R2.64], R6 ;  /* 0x0000000602007986 */ /* 0x001fe2000c101906 */
[----:B------:R-:W-:Y:S05]  /*0880*/  EXIT ;  /* 0x000000000000794d */ /* 0x000fea0003800000 */
.L_x_80:
        /* <DEDUP_REMOVED lines=15> */
.L_x_130:


//--------------------- .text._Z10cosdKernelPdS_  --------------------------
	.section	.text._Z10cosdKernelPdS_,"ax",@progbits
	.align	128
        .global         _Z10cosdKernelPdS_
        .type           _Z10cosdKernelPdS_,@function
        .size           _Z10cosdKernelPdS_,(.L_x_121 - _Z10cosdKernelPdS_)
        .other          _Z10cosdKernelPdS_,@"STO_CUDA_ENTRY STV_DEFAULT"
_Z10cosdKernelPdS_:
.text._Z10cosdKernelPdS_:
        /* <DEDUP_REMOVED lines=10> */
[----:B------:R-:W-:Y:S01]  /*00a0*/  @!P0 IMAD.MOV.U32 R0, RZ, RZ, 0x1 ;  /* 0x00000001ff008424 */ /* 0x000fe200078e00ff */
[----:B------:R-:W-:Y:S09]  /*00b0*/  @!P0 BRA `(.L_x_82) ;  /* 0x0000000000548947 */ /* 0x000ff20003800000 */
[----:B------:R-:W-:Y:S01]  /*00c0*/  UMOV UR6, 0x6dc9c883 ;  /* 0x6dc9c88300067882 */ /* 0x000fe20000000000 */
[----:B------:R-:W-:Y:S01]  /*00d0*/  UMOV UR7, 0x3fe45f30 ;  /* 0x3fe45f3000077882 */ /* 0x000fe20000000000 */
[C---:B------:R-:W-:Y:S01]  /*00e0*/  DSETP.GE.AND P0, PT, |R16|.reuse, 2.14748364800000000000e+09, PT ;  /* 0x41e000001000742a */ /* 0x040fe20003f06200 */
[----:B------:R-:W-:Y:S01]  /*00f0*/  BSSY.RECONVERGENT B0, `(.L_x_83) ;  /* 0x0000010000007945 */ /* 0x000fe20003800200 */
        /* <DEDUP_REMOVED lines=14> */
[----:B------:R-:W-:Y:S05]  /*01e0*/  CALL.REL.NOINC `($_Z10cosdKernelPdS_$__internal_trig_reduction_slowpathd) ;  /* 0x0000000000907944 */ /* 0x000fea0003c00000 */
.L_x_84:
[----:B------:R-:W-:Y:S05]  /*01f0*/  BSYNC.RECONVERGENT B0 ;  /* 0x0000000000007941 */ /* 0x000fea0003800200 */
.L_x_83:
[----:B------:R-:W-:-:S07]  /*0200*/  VIADD R0, R0, 0x1 ;  /* 0x0000000100007836 */ /* 0x000fce0000000000 */
.L_x_82:
[----:B------:R-:W-:Y:S05]  /*0210*/  BSYNC.RECONVERGENT B1 ;  /* 0x0000000000017941 */ /* 0x000fea0003800200 */
.L_x_81:
[----:B------:R-:W0:Y:S01]  /*0220*/  LDCU.64 UR6, c[0x4][0x10] ;  /* 0x01000200ff0677ac */ /* 0x000e220008000a00 */
[----:B------:R-:W-:-:S05]  /*0230*/  IMAD.SHL.U32 R4, R0, 0x40, RZ ;  /* 0x0000004000047824 */ /* 0x000fca00078e00ff */
[----:B------:R-:W-:-:S04]  /*0240*/  LOP3.LUT R4, R4, 0x40, RZ, 0xc0, !PT ;  /* 0x0000004004047812 */ /* 0x000fc800078ec0ff */
[----:B0-----:R-:W-:-:S05]  /*0250*/  IADD3 R20, P0, PT, R4, UR6, RZ ;  /* 0x0000000604147c10 */ /* 0x001fca000ff1e0ff */
[----:B------:R-:W-:-:S05]  /*0260*/  IMAD.X R21, RZ, RZ, UR7, P0 ;  /* 0x00000007ff157e24 */ /* 0x000fca00080e06ff */
[----:B------:R-:W2:Y:S04]  /*0270*/  LDG.E.128.CONSTANT R16, desc[UR4][R20.64] ;  /* 0x0000000414107981 */ /* 0x000ea8000c1e9d00 */
[----:B------:R-:W3:Y:S04]  /*0280*/  LDG.E.128.CONSTANT R12, desc[UR4][R20.64+0x10] ;  /* 0x00001004140c7981 */ /* 0x000ee8000c1e9d00 */
[----:B------:R-:W4:Y:S01]  /*0290*/  LDG.E.128.CONSTANT R4, desc[UR4][R20.64+0x20] ;  /* 0x0000200414047981 */ /* 0x000f22000c1e9d00 */
[----:B------:R-:W-:Y:S01]  /*02a0*/  LOP3.LUT R8, R0, 0x1, RZ, 0xc0, !PT ;  /* 0x0000000100087812 */ /* 0x000fe200078ec0ff */
[----:B------:R-:W-:-:S02]  /*02b0*/  IMAD.MOV.U32 R22, RZ, RZ, 0x20fd8164 ;  /* 0x20fd8164ff167424 */ /* 0x000fc400078e00ff */
[----:B------:R-:W-:Y:S01]  /*02c0*/  IMAD.MOV.U32 R11, RZ, RZ, 0x3da8ff83 ;  /* 0x3da8ff83ff0b7424 */ /* 0x000fe200078e00ff */
[----:B------:R-:W-:Y:S01]  /*02d0*/  ISETP.NE.U32.AND P0, PT, R8, 0x1, PT ;  /* 0x000000010800780c */ /* 0x000fe20003f05070 */
[----:B------:R-:W-:-:S03]  /*02e0*/  DMUL R8, R2, R2 ;  /* 0x0000000202087228 */ /* 0x000fc60000000000 */
[----:B------:R-:W-:Y:S02]  /*02f0*/  FSEL R22, R22, -8.06006814911005101289e+34, !P0 ;  /* 0xf9785eba16167808 */ /* 0x000fe40004000000 */
[----:B------:R-:W-:-:S06]  /*0300*/  FSEL R23, -R11, 0.11223486810922622681, !P0 ;  /* 0x3de5db650b177808 */ /* 0x000fcc0004000100 */
[----:B--2---:R-:W-:-:S08]  /*0310*/  DFMA R16, R8, R22, R16 ;  /* 0x000000160810722b */ /* 0x004fd00000000010 */
[----:B------:R-:W-:-:S08]  /*0320*/  DFMA R16, R8, R16, R18 ;  /* 0x000000100810722b */ /* 0x000fd00000000012 */
[----:B---3--:R-:W-:-:S08]  /*0330*/  DFMA R12, R8, R16, R12 ;  /* 0x00000010080c722b */ /* 0x008fd0000000000c */
[----:B------:R-:W-:-:S08]  /*0340*/  DFMA R12, R8, R12, R14 ;  /* 0x0000000c080c722b */ /* 0x000fd0000000000e */
[----:B----4-:R-:W-:-:S08]  /*0350*/  DFMA R4, R8, R12, R4 ;  /* 0x0000000c0804722b */ /* 0x010fd00000000004 */
[----:B------:R-:W-:Y:S01]  /*0360*/  DFMA R4, R8, R4, R6 ;  /* 0x000000040804722b */ /* 0x000fe20000000006 */
[----:B------:R-:W0:Y:S07]  /*0370*/  LDC.64 R6, c[0x0][0x388] ;  /* 0x0000e200ff067b82 */ /* 0x000e2e0000000a00 */
[----:B------:R-:W-:Y:S02]  /*0380*/  DFMA R2, R4, R2, R2 ;  /* 0x000000020402722b */ /* 0x000fe40000000002 */
[----:B------:R-:W-:-:S10]  /*0390*/  DFMA R4, R8, R4, 1 ;  /* 0x3ff000000804742b */ /* 0x000fd40000000004 */
[----:B------:R-:W-:Y:S02]  /*03a0*/  FSEL R4, R4, R2, !P0 ;  /* 0x0000000204047208 */ /* 0x000fe40004000000 */
[----:B------:R-:W-:Y:S02]  /*03b0*/  FSEL R5, R5, R3, !P0 ;  /* 0x0000000305057208 */ /* 0x000fe40004000000 */
[----:B------:R-:W-:Y:S01]  /*03c0*/  LOP3.LUT P0, RZ, R0, 0x2, RZ, 0xc0, !PT ;  /* 0x0000000200ff7812 */ /* 0x000fe2000780c0ff */
[----:B0-----:R-:W-:-:S03]  /*03d0*/  IMAD.WIDE.U32 R10, R10, 0x8, R6 ;  /* 0x000000080a0a7825 */ /* 0x001fc600078e0006 */
[----:B------:R-:W-:-:S10]  /*03e0*/  DADD R2, RZ, -R4 ;  /* 0x00000000ff027229 */ /* 0x000fd40000000804 */
[----:B------:R-:W-:Y:S02]  /*03f0*/  FSEL R2, R4, R2, !P0 ;  /* 0x0000000204027208 */ /* 0x000fe40004000000 */
[----:B------:R-:W-:-:S05]  /*0400*/  FSEL R3, R5, R3, !P0 ;  /* 0x0000000305037208 */ /* 0x000fca0004000000 */
[----:B------:R-:W-:Y:S01]  /*0410*/  STG.E.64 desc[UR4][R10.64], R2 ;  /* 0x000000020a007986 */ /* 0x000fe2000c101b04 */
[----:B------:R-:W-:Y:S05]  /*0420*/  EXIT ;  /* 0x000000000000794d */ /* 0x000fea0003800000 */
        .type           $_Z10cosdKernelPdS_$__internal_trig_reduction_slowpathd,@function
        .size           $_Z10cosdKernelPdS_$__internal_trig_reduction_slowpathd,(.L_x_121 - $_Z10cosdKernelPdS_$__internal_trig_reduction_slowpathd)
$_Z10cosdKernelPdS_$__internal_trig_reduction_slowpathd:
        /* <DEDUP_REMOVED lines=26> */
.L_x_89:
        /* <DEDUP_REMOVED lines=28> */
.L_x_88:
[----:B------:R-:W-:-:S07]  /*0790*/  IMAD.MOV.U32 R21, RZ, RZ, R0 ;  /* 0x000000ffff157224 */ /* 0x000fce00078e0000 */
.L_x_87:
[----:B------:R-:W-:Y:S05]  /*07a0*/  BSYNC.RECONVERGENT B2 ;  /* 0x0000000000027941 */ /* 0x000fea0003800200 */
.L_x_86:
        /* <DEDUP_REMOVED lines=60> */
.L_x_91:
[----:B------:R-:W-:Y:S05]  /*0b70*/  BSYNC.RECONVERGENT B2 ;  /* 0x0000000000027941 */ /* 0x000fea0003800200 */
.L_x_90:
        /* <DEDUP_REMOVED lines=36> */
.L_x_85:
[----:B------:R-:W-:Y:S02]  /*0dc0*/  IMAD.MOV.U32 R13, RZ, RZ, 0x0 ;  /* 0x00000000ff0d7424 */ /* 0x000fe400078e00ff */
[----:B------:R-:W-:Y:S02]  /*0dd0*/  IMAD.MOV.U32 R0, RZ, RZ, R4 ;  /* 0x000000ffff007224 */ /* 0x000fe400078e0004 */
[----:B------:R-:W-:Y:S02]  /*0de0*/  IMAD.MOV.U32 R2, RZ, RZ, R11 ;  /* 0x000000ffff027224 */ /* 0x000fe400078e000b */
[----:B------:R-:W-:Y:S01]  /*0df0*/  IMAD.MOV.U32 R3, RZ, RZ, R14 ;  /* 0x000000ffff037224 */ /* 0x000fe200078e000e */
[----:B------:R-:W-:Y:S06]  /*0e00*/  RET.REL.NODEC R12 `(_Z10cosdKernelPdS_) ;  /* 0xfffffff00c7c7950 */ /* 0x000fec0003c3ffff */
.L_x_92:
        /* <DEDUP_REMOVED lines=15> */
.L_x_121:


//--------------------- .text._Z9cosKernelPfS_    --------------------------
	.section	.text._Z9cosKernelPfS_,"ax",@progbits
	.align	128
        .global         _Z9cosKernelPfS_
        .type           _Z9cosKernelPfS_,@function
        .size           _Z9cosKernelPfS_,(.L_x_132 - _Z9cosKernelPfS_)
        .other          _Z9cosKernelPfS_,@"STO_CUDA_ENTRY STV_DEFAULT"
_Z9cosKernelPfS_:
.text._Z9cosKernelPfS_:
[----:B------:R-:W-:Y:S01]  /*0000*/  LDC R1, c[0x0][0x37c] ;  /* 0x0000df00ff017b82 */ /* 0x000fe20000000800 */
[----:B------:R-:W0:Y:S07]  /*0010*/  S2R R11, SR_TID.X ;  /* 0x00000000000b7919 */ /* 0x000e2e0000002100 */
[----:B------:R-:W0:Y:S01]  /*0020*/  LDC.64 R4, c[0x0][0x380] ;  /* 0x0000e000ff047b82 */ /* 0x000e220000000a00 */
[----:B------:R-:W1:Y:S07]  /*0030*/  LDCU.64 UR6, c[0x0][0x358] ;  /* 0x00006b00ff0677ac */ /* 0x000e6e0008000a00 */
[----:B------:R-:W2:Y:S01]  /*0040*/  LDC.64 R2, c[0x0][0x388] ;  /* 0x0000e200ff027b82 */ /* 0x000ea20000000a00 */
[----:B0-----:R-:W-:-:S06]  /*0050*/  IMAD.WIDE.U32 R4, R11, 0x4, R4 ;  /* 0x000000040b047825 */ /* 0x001fcc00078e0004 */
[----:B-1----:R-:W3:Y:S01]  /*0060*/  LDG.E R4, desc[UR6][R4.64] ;  /* 0x0000000604047981 */ /* 0x002ee2000c1e1900 */
[----:B------:R-:W-:Y:S01]  /*0070*/  BSSY.RECONVERGENT B0, `(.L_x_93) ;  /* 0x000006c000007945 */ /* 0x000fe20003800200 */
[----:B--2---:R-:W-:-:S04]  /*0080*/  IMAD.WIDE.U32 R2, R11, 0x4, R2 ;  /* 0x000000040b027825 */ /* 0x004fc800078e0002 */
[----:B---3--:R-:W-:-:S06]  /*0090*/  FMUL.RZ R0, R4, 0.15915493667125701904 ;  /* 0x3e22f98304007820 */ /* 0x008fcc000040c000 */
[----:B------:R-:W0:Y:S02]  /*00a0*/  MUFU.COS R0, R0 ;  /* 0x0000000000007308 */ /* 0x000e240000000000 */
[C---:B0-----:R-:W-:Y:S01]  /*00b0*/  FMUL R6, R0.reuse, 0.63661974668502807617 ;  /* 0x3f22f98300067820 */ /* 0x041fe20000400000 */
[----:B------:R-:W-:-:S05]  /*00c0*/  FSETP.GE.AND P0, PT, |R0|, 105615, PT ;  /* 0x47ce47800000780b */ /* 0x000fca0003f06200 */
        /* <DEDUP_REMOVED lines=17> */
.L_x_95:
        /* <DEDUP_REMOVED lines=48> */
[--C-:B------:R-:W-:Y:S02]  /*04e0*/  @P5 IMAD.MOV.U32 R6, RZ, RZ, R4.reuse ;  /* 0x000000ffff065224 */ /* 0x100fe400078e0004 */
[----:B------:R-:W-:Y:S01]  /*04f0*/  @P0 IMAD.MOV.U32 R7, RZ, RZ, R13 ;  /* 0x000000ffff070224 */ /* 0x000fe200078e000d */
[----:B------:R-:W-:Y:S01]  /*0500*/  @P3 MOV R7, R14 ;  /* 0x0000000e00073202 */ /* 0x000fe20000000f00 */
[----:B------:R-:W-:Y:S01]  /*0510*/  @P5 IMAD.MOV.U32 R7, RZ, RZ, R15 ;  /* 0x000000ffff075224 */ /* 0x000fe200078e000f */
[----:B------:R-:W-:Y:S01]  /*0520*/  MOV R8, R6 ;  /* 0x0000000600087202 */ /* 0x000fe20000000f00 */
[----:B------:R-:W-:Y:S01]  /*0530*/  @P4 IMAD.MOV.U32 R7, RZ, RZ, R4 ;  /* 0x000000ffff074224 */ /* 0x000fe200078e0004 */
[----:B------:R-:W-:Y:S06]  /*0540*/  @!P6 BRA `(.L_x_97) ;  /* 0x00000000002ce947 */ /* 0x000fec0003800000 */
[----:B------:R-:W-:Y:S01]  /*0550*/  @P2 IMAD.MOV.U32 R6, RZ, RZ, R10 ;  /* 0x000000ffff062224 */ /* 0x000fe200078e000a */
[----:B------:R-:W-:Y:S01]  /*0560*/  LOP3.LUT R5, R5, 0x1f, RZ, 0xc0, !PT ;  /* 0x0000001f05057812 */ /* 0x000fe200078ec0ff */
[----:B------:R-:W-:Y:S02]  /*0570*/  @P1 IMAD.MOV.U32 R6, RZ, RZ, R11 ;  /* 0x000000ffff061224 */ /* 0x000fe400078e000b */
[----:B------:R-:W-:Y:S01]  /*0580*/  @P0 IMAD.MOV.U32 R6, RZ, RZ, R12 ;  /* 0x000000ffff060224 */ /* 0x000fe200078e000c */
[----:B------:R-:W-:Y:S02]  /*0590*/  ISETP.EQ.AND P0, PT, R9, 0x8, PT ;  /* 0x000000080900780c */ /* 0x000fe40003f02270 */
[----:B------:R-:W-:Y:S01]  /*05a0*/  @P3 MOV R6, R13 ;  /* 0x0000000d00063202 */ /* 0x000fe20000000f00 */
[----:B------:R-:W-:Y:S01]  /*05b0*/  @P5 IMAD.MOV.U32 R6, RZ, RZ, R14 ;  /* 0x000000ffff065224 */ /* 0x000fe200078e000e */
[----:B------:R-:W-:Y:S01]  /*05c0*/  SHF.L.W.U32.HI R8, R7, R5, R8 ;  /* 0x0000000507087219 */ /* 0x000fe20000010e08 */
[----:B------:R-:W-:-:S08]  /*05d0*/  @P4 IMAD.MOV.U32 R6, RZ, RZ, R15 ;  /* 0x000000ffff064224 */ /* 0x000fd000078e000f */
[----:B------:R-:W-:-:S05]  /*05e0*/  @P0 IMAD.MOV.U32 R6, RZ, RZ, R4 ;  /* 0x000000ffff060224 */ /* 0x000fca00078e0004 */
[----:B------:R-:W-:-:S07]  /*05f0*/  SHF.L.W.U32.HI R7, R6, R5, R7 ;  /* 0x0000000506077219 */ /* 0x000fce0000010e07 */
.L_x_97:
[----:B------:R-:W-:Y:S05]  /*0600*/  BSYNC.RECONVERGENT B1 ;  /* 0x0000000000017941 */ /* 0x000fea0003800200 */
.L_x_96:
[C---:B------:R-:W-:Y:S01]  /*0610*/  SHF.L.W.U32.HI R9, R7.reuse, 0x2, R8 ;  /* 0x0000000207097819 */ /* 0x040fe20000010e08 */
[----:B------:R-:W-:Y:S01]  /*0620*/  UMOV UR4, 0x54442d19 ;  /* 0x54442d1900047882 */ /* 0x000fe20000000000 */
[----:B------:R-:W-:Y:S01]  /*0630*/  SHF.L.U32 R7, R7, 0x2, RZ ;  /* 0x0000000207077819 */ /* 0x000fe200000006ff */
        /* <DEDUP_REMOVED lines=15> */
.L_x_94:
[----:B------:R-:W-:Y:S05]  /*0730*/  BSYNC.RECONVERGENT B0 ;  /* 0x0000000000007941 */ /* 0x000fea0003800200 */
.L_x_93:
[----:B------:R-:W-:Y:S02]  /*0740*/  IMAD.MOV.U32 R0, RZ, RZ, 0x37cbac00 ;  /* 0x37cbac00ff007424 */ /* 0x000fe400078e00ff */
[----:B------:R-:W-:Y:S01]  /*0750*/  FMUL R5, R7, R7 ;  /* 0x0000000707057220 */ /* 0x000fe20000400000 */
[C---:B------:R-:W-:Y:S01]  /*0760*/  LOP3.LUT R4, R9.reuse, 0x1, RZ, 0xc0, !PT ;  /* 0x0000000109047812 */ /* 0x040fe200078ec0ff */
[----:B------:R-:W-:Y:S01]  /*0770*/  VIADD R9, R9, 0x1 ;  /* 0x0000000109097836 */ /* 0x000fe20000000000 */
[----:B------:R-:W-:Y:S01]  /*0780*/  MOV R6, 0x3c0885e4 ;  /* 0x3c0885e400067802 */ /* 0x000fe20000000f00 */
[----:B------:R-:W-:Y:S01]  /*0790*/  FFMA R0, R5, R0, -0.0013887860113754868507 ;  /* 0xbab607ed05007423 */ /* 0x000fe20000000000 */
[----:B------:R-:W-:Y:S01]  /*07a0*/  ISETP.NE.U32.AND P0, PT, R4, 0x1, PT ;  /* 0x000000010400780c */ /* 0x000fe20003f05070 */
[----:B------:R-:W-:Y:S01]  /*07b0*/  IMAD.MOV.U32 R8, RZ, RZ, 0x3e2aaaa8 ;  /* 0x3e2aaaa8ff087424 */ /* 0x000fe200078e00ff */
[----:B------:R-:W-:Y:S02]  /*07c0*/  LOP3.LUT P1, RZ, R9, 0x2, RZ, 0xc0, !PT ;  /* 0x0000000209ff7812 */ /* 0x000fe4000782c0ff */
[----:B------:R-:W-:-:S02]  /*07d0*/  FSEL R4, R0, -0.00019574658654164522886, P0 ;  /* 0xb94d415300047808 */ /* 0x000fc40000000000 */
[----:B------:R-:W-:Y:S02]  /*07e0*/  FSEL R6, R6, 0.041666727513074874878, !P0 ;  /* 0x3d2aaabb06067808 */ /* 0x000fe40004000000 */
[----:B------:R-:W-:Y:S02]  /*07f0*/  FSEL R0, R7, 1, !P0 ;  /* 0x3f80000007007808 */ /* 0x000fe40004000000 */
[----:B------:R-:W-:Y:S01]  /*0800*/  FSEL R9, -R8, -0.4999999701976776123, !P0 ;  /* 0xbeffffff08097808 */ /* 0x000fe20004000100 */
[C---:B------:R-:W-:Y:S02]  /*0810*/  FFMA R4, R5.reuse, R4, R6 ;  /* 0x0000000405047223 */ /* 0x040fe40000000006 */
[C---:B------:R-:W-:Y:S02]  /*0820*/  FFMA R7, R5.reuse, R0, RZ ;  /* 0x0000000005077223 */ /* 0x040fe400000000ff */
[----:B------:R-:W-:-:S04]  /*0830*/  FFMA R4, R5, R4, R9 ;  /* 0x0000000405047223 */ /* 0x000fc80000000009 */
[----:B------:R-:W-:-:S04]  /*0840*/  FFMA R7, R7, R4, R0 ;  /* 0x0000000407077223 */ /* 0x000fc80000000000 */
[----:B------:R-:W-:-:S05]  /*0850*/  @P1 FADD R7, RZ, -R7 ;  /* 0x80000007ff071221 */ /* 0x000fca0000000000 */
[----:B------:R-:W-:Y:S01]  /*0860*/  STG.E desc[UR6][R2.64], R7 ;  /* 0x0000000702007986 */ /* 0x000fe2000c101906 */
[----:B------:R-:W-:Y:S05]  /*0870*/  EXIT ;  /* 0x000000000000794d */ /* 0x000fea0003800000 */
.L_x_98:
        /* <DEDUP_REMOVED lines=16> */
.L_x_132:


//--------------------- .text._Z10sindKernelPdS_  --------------------------
	.section	.text._Z10sindKernelPdS_,"ax",@progbits
	.align	128
        .global         _Z10sindKernelPdS_
        .type           _Z10sindKernelPdS_,@function
        .size           _Z10sindKernelPdS_,(.L_x_122 - _Z10sindKernelPdS_)
        .other          _Z10sindKernelPdS_,@"STO_CUDA_ENTRY STV_DEFAULT"
_Z10sindKernelPdS_:
.text._Z10sindKernelPdS_:
        /* <DEDUP_REMOVED lines=29> */
[----:B------:R-:W-:Y:S05]  /*01d0*/  CALL.REL.NOINC `($_Z10sindKernelPdS_$__internal_trig_reduction_slowpathd) ;  /* 0x0000000000887944 */ /* 0x000fea0003c00000 */
.L_x_100:
[----:B------:R-:W-:Y:S05]  /*01e0*/  BSYNC.RECONVERGENT B0 ;  /* 0x0000000000007941 */ /* 0x000fea0003800200 */
.L_x_99:
        /* <DEDUP_REMOVED lines=33> */
        .type           $_Z10sindKernelPdS_$__internal_trig_reduction_slowpathd,@function
        .size           $_Z10sindKernelPdS_$__internal_trig_reduction_slowpathd,(.L_x_122 - $_Z10sindKernelPdS_$__internal_trig_reduction_slowpathd)
$_Z10sindKernelPdS_$__internal_trig_reduction_slowpathd:
        /* <DEDUP_REMOVED lines=26> */
.L_x_105:
        /* <DEDUP_REMOVED lines=28> */
.L_x_104:
[----:B------:R-:W-:-:S07]  /*0760*/  IMAD.MOV.U32 R21, RZ, RZ, R0 ;  /* 0x000000ffff157224 */ /* 0x000fce00078e0000 */
.L_x_103:
[----:B------:R-:W-:Y:S05]  /*0770*/  BSYNC.RECONVERGENT B1 ;  /* 0x0000000000017941 */ /* 0x000fea0003800200 */
.L_x_102:
        /* <DEDUP_REMOVED lines=60> */
.L_x_107:
[----:B------:R-:W-:Y:S05]  /*0b40*/  BSYNC.RECONVERGENT B1 ;  /* 0x0000000000017941 */ /* 0x000fea0003800200 */
.L_x_106:
        /* <DEDUP_REMOVED lines=36> */
.L_x_101:
[----:B------:R-:W-:Y:S02]  /*0d90*/  IMAD.MOV.U32 R13, RZ, RZ, 0x0 ;  /* 0x00000000ff0d7424 */ /* 0x000fe400078e00ff */
[----:B------:R-:W-:Y:S02]  /*0da0*/  IMAD.MOV.U32 R0, RZ, RZ, R4 ;  /* 0x000000ffff007224 */ /* 0x000fe400078e0004 */
[----:B------:R-:W-:Y:S02]  /*0db0*/  IMAD.MOV.U32 R2, RZ, RZ, R11 ;  /* 0x000000ffff027224 */ /* 0x000fe400078e000b */
[----:B------:R-:W-:Y:S01]  /*0dc0*/  IMAD.MOV.U32 R3, RZ, RZ, R14 ;  /* 0x000000ffff037224 */ /* 0x000fe200078e000e */
[----:B------:R-:W-:Y:S06]  /*0dd0*/  RET.REL.NODEC R12 `(_Z10sindKernelPdS_) ;  /* 0xfffffff00c887950 */ /* 0x000fec0003c3ffff */
.L_x_108:
        /* <DEDUP_REMOVED lines=10> */
.L_x_122:


//--------------------- .text._Z9sinKernelPfS_    --------------------------
	.section	.text._Z9sinKernelPfS_,"ax",@progbits
	.align	128
        .global         _Z9sinKernelPfS_
        .type           _Z9sinKernelPfS_,@function
        .size           _Z9sinKernelPfS_,(.L_x_134 - _Z9sinKernelPfS_)
        .other          _Z9sinKernelPfS_,@"STO_CUDA_ENTRY STV_DEFAULT"
_Z9sinKernelPfS_:
.text._Z9sinKernelPfS_:
        /* <DEDUP_REMOVED lines=10> */
[----:B------:R-:W0:Y:S02]  /*00a0*/  MUFU.SIN R0, R0 ;  /* 0x0000000000007308 */ /* 0x000e240000000400 */
        /* <DEDUP_REMOVED lines=19> */
.L_x_111:
[----:B0-----:R-:W-:Y:S01]  /*01e0*/  IMAD.U32 R8, RZ, RZ, UR8 ;  /* 0x00000008ff087e24 */ /* 0x001fe2000f8e00ff */
[----:B------:R-:W-:-:S05]  /*01f0*/  MOV R9, UR9 ;  /* 0x0000000900097c02 */ /* 0x000fca0008000f00 */
        /* <DEDUP_REMOVED lines=38> */
[----:B------:R-:W-:Y:S01]  /*0460*/  @P4 IMAD.MOV.U32 R6, RZ, RZ, R11 ;  /* 0x000000ffff064224 */ /* 0x000fe200078e000b */
[----:B------:R-:W-:Y:S01]  /*0470*/  ISETP.EQ.AND P4, PT, R9, 0x4, PT ;  /* 0x000000040900780c */ /* 0x000fe20003f82270 */
[----:B------:R-:W-:Y:S02]  /*0480*/  @P2 IMAD.MOV.U32 R6, RZ, RZ, R12 ;  /* 0x000000ffff062224 */ /* 0x000fe400078e000c */
[----:B------:R-:W-:Y:S02]  /*0490*/  @P1 IMAD.MOV.U32 R6, RZ, RZ, R13 ;  /* 0x000000ffff061224 */ /* 0x000fe400078e000d */
[----:B------:R-:W-:-:S02]  /*04a0*/  @P0 IMAD.MOV.U32 R6, RZ, RZ, R14 ;  /* 0x000000ffff060224 */ /* 0x000fc400078e000e */
[----:B------:R-:W-:Y:S01]  /*04b0*/  @P2 IMAD.MOV.U32 R7, RZ, RZ, R11 ;  /* 0x000000ffff072224 */ /* 0x000fe200078e000b */
[----:B------:R-:W-:Y:S01]  /*04c0*/  @P1 MOV R7, R12 ;  /* 0x0000000c00071202 */ /* 0x000fe20000000f00 */
[----:B------:R-:W-:Y:S01]  /*04d0*/  @P0 IMAD.MOV.U32 R7, RZ, RZ, R13 ;  /* 0x000000ffff070224 */ /* 0x000fe200078e000d */
[----:B------:R-:W-:Y:S01]  /*04e0*/  @P3 MOV R6, R15 ;  /* 0x0000000f00063202 */ /* 0x000fe20000000f00 */
[----:B------:R-:W-:Y:S02]  /*04f0*/  @P5 IMAD.MOV.U32 R6, RZ, RZ, R4 ;  /* 0x000000ffff065224 */ /* 0x000fe400078e0004 */
[----:B------:R-:W-:Y:S02]  /*0500*/  @P3 IMAD.MOV.U32 R7, RZ, RZ, R14 ;  /* 0x000000ffff073224 */ /* 0x000fe400078e000e */
[----:B------:R-:W-:Y:S02]  /*0510*/  @P5 IMAD.MOV.U32 R7, RZ, RZ, R15 ;  /* 0x000000ffff075224 */ /* 0x000fe400078e000f */
[----:B------:R-:W-:-:S02]  /*0520*/  @P4 IMAD.MOV.U32 R7, RZ, RZ, R4 ;  /* 0x000000ffff074224 */ /* 0x000fc400078e0004 */
[----:B------:R-:W-:Y:S01]  /*0530*/  IMAD.MOV.U32 R8, RZ, RZ, R6 ;  /* 0x000000ffff087224 */ /* 0x000fe200078e0006 */
[----:B------:R-:W-:Y:S06]  /*0540*/  @!P6 BRA `(.L_x_113) ;  /* 0x00000000002ce947 */ /* 0x000fec0003800000 */
[----:B------:R-:W-:Y:S01]  /*0550*/  @P2 MOV R6, R10 ;  /* 0x0000000a00062202 */ /* 0x000fe20000000f00 */
[----:B------:R-:W-:Y:S01]  /*0560*/  @P1 IMAD.MOV.U32 R6, RZ, RZ, R11 ;  /* 0x000000ffff061224 */ /* 0x000fe200078e000b */
[----:B------:R-:W-:Y:S01]  /*0570*/  LOP3.LUT R5, R5, 0x1f, RZ, 0xc0, !PT ;  /* 0x0000001f05057812 */ /* 0x000fe200078ec0ff */
[----:B------:R-:W-:Y:S01]  /*0580*/  @P0 IMAD.MOV.U32 R6, RZ, RZ, R12 ;  /* 0x000000ffff060224 */ /* 0x000fe200078e000c */
[----:B------:R-:W-:Y:S01]  /*0590*/  ISETP.EQ.AND P0, PT, R9, 0x8, PT ;  /* 0x000000080900780c */ /* 0x000fe20003f02270 */
[----:B------:R-:W-:Y:S01]  /*05a0*/  @P3 IMAD.MOV.U32 R6, RZ, RZ, R13 ;  /* 0x000000ffff063224 */ /* 0x000fe200078e000d */
[----:B------:R-:W-:Y:S01]  /*05b0*/  SHF.L.W.U32.HI R8, R7, R5, R8 ;  /* 0x0000000507087219 */ /* 0x000fe20000010e08 */
[----:B------:R-:W-:Y:S01]  /*05c0*/  @P5 IMAD.MOV.U32 R6, RZ, RZ, R14 ;  /* 0x000000ffff065224 */ /* 0x000fe200078e000e */
[----:B------:R-:W-:-:S09]  /*05d0*/  @P4 MOV R6, R15 ;  /* 0x0000000f00064202 */ /* 0x000fd20000000f00 */
[----:B------:R-:W-:-:S05]  /*05e0*/  @P0 IMAD.MOV.U32 R6, RZ, RZ, R4 ;  /* 0x000000ffff060224 */ /* 0x000fca00078e0004 */
[----:B------:R-:W-:-:S07]  /*05f0*/  SHF.L.W.U32.HI R7, R6, R5, R7 ;  /* 0x0000000506077219 */ /* 0x000fce0000010e07 */
.L_x_113:
[----:B------:R-:W-:Y:S05]  /*0600*/  BSYNC.RECONVERGENT B1 ;  /* 0x0000000000017941 */ /* 0x000fea0003800200 */
.L_x_112:
        /* <DEDUP_REMOVED lines=18> */
.L_x_110:
[----:B------:R-:W-:Y:S05]  /*0730*/  BSYNC.RECONVERGENT B0 ;  /* 0x0000000000007941 */ /* 0x000fea0003800200 */
.L_x_109:
[----:B------:R-:W-:Y:S01]  /*0740*/  MOV R0, 0x37cbac00 ;  /* 0x37cbac0000007802 */ /* 0x000fe20000000f00 */
[----:B------:R-:W-:Y:S01]  /*0750*/  FMUL R5, R7, R7 ;  /* 0x0000000707057220 */ /* 0x000fe20000400000 */
[C---:B------:R-:W-:Y:S01]  /*0760*/  LOP3.LUT R4, R9.reuse, 0x1, RZ, 0xc0, !PT ;  /* 0x0000000109047812 */ /* 0x040fe200078ec0ff */
[----:B------:R-:W-:Y:S01]  /*0770*/  IMAD.MOV.U32 R6, RZ, RZ, 0x3d2aaabb ;  /* 0x3d2aaabbff067424 */ /* 0x000fe200078e00ff */
[----:B------:R-:W-:Y:S01]  /*0780*/  LOP3.LUT P1, RZ, R9, 0x2, RZ, 0xc0, !PT ;  /* 0x0000000209ff7812 */ /* 0x000fe2000782c0ff */
[----:B------:R-:W-:Y:S01]  /*0790*/  FFMA R0, R5, R0, -0.0013887860113754868507 ;  /* 0xbab607ed05007423 */ /* 0x000fe20000000000 */
[----:B------:R-:W-:Y:S01]  /*07a0*/  ISETP.NE.U32.AND P0, PT, R4, 0x1, PT ;  /* 0x000000010400780c */ /* 0x000fe20003f05070 */
[----:B------:R-:W-:-:S03]  /*07b0*/  IMAD.MOV.U32 R8, RZ, RZ, 0x3effffff ;  /* 0x3effffffff087424 */ /* 0x000fc600078e00ff */
[----:B------:R-:W-:Y:S02]  /*07c0*/  FSEL R4, R0, -0.00019574658654164522886, !P0 ;  /* 0xb94d415300047808 */ /* 0x000fe40004000000 */
[----:B------:R-:W-:Y:S02]  /*07d0*/  FSEL R6, R6, 0.0083327032625675201416, !P0 ;  /* 0x3c0885e406067808 */ /* 0x000fe40004000000 */
[----:B------:R-:W-:Y:S02]  /*07e0*/  FSEL R0, R7, 1, P0 ;  /* 0x3f80000007007808 */ /* 0x000fe40000000000 */
[----:B------:R-:W-:Y:S01]  /*07f0*/  FSEL R9, -R8, -0.16666662693023681641, !P0 ;  /* 0xbe2aaaa808097808 */ /* 0x000fe20004000100 */
[C---:B------:R-:W-:Y:S02]  /*0800*/  FFMA R4, R5.reuse, R4, R6 ;  /* 0x0000000405047223 */ /* 0x040fe40000000006 */
[C---:B------:R-:W-:Y:S02]  /*0810*/  FFMA R7, R5.reuse, R0, RZ ;  /* 0x0000000005077223 */ /* 0x040fe400000000ff */
[----:B------:R-:W-:-:S04]  /*0820*/  FFMA R4, R5, R4, R9 ;  /* 0x0000000405047223 */ /* 0x000fc80000000009 */
[----:B------:R-:W-:-:S04]  /*0830*/  FFMA R7, R7, R4, R0 ;  /* 0x0000000407077223 */ /* 0x000fc80000000000 */
[----:B------:R-:W-:-:S05]  /*0840*/  @P1 FADD R7, RZ, -R7 ;  /* 0x80000007ff071221 */ /* 0x000fca0000000000 */
[----:B------:R-:W-:Y:S01]  /*0850*/  STG.E desc[UR6][R2.64], R7 ;  /* 0x0000000702007986 */ /* 0x000fe2000c101906 */
[----:B------:R-:W-:Y:S05]  /*0860*/  EXIT ;  /* 0x000000000000794d */ /* 0x000fea0003800000 */
.L_x_114:
        /* <DEDUP_REMOVED lines=9> */
.L_x_134:


//--------------------- .nv.global.init           --------------------------
	.section	.nv.global.init,"aw",@progbits
	.align	16
.nv.global.init:
	.type		__cudart_sin_cos_coeffs,@object
	.size		__cudart_sin_cos_coeffs,(__cudart_i2opi_d - __cudart_sin_cos_coeffs)
__cudart_sin_cos_coeffs:
        /*0000*/ 	.byte	0x46, 0xd2, 0xb0, 0x2c, 0xf1, 0xe5, 0x5a, 0xbe, 0x92, 0xe3, 0xac, 0x69, 0xe3, 0x1d, 0xc7, 0x3e
        /*0010*/ 	.byte	0xa1, 0x62, 0xdb, 0x19, 0xa0, 0x01, 0x2a, 0xbf, 0x18, 0x08, 0x11, 0x11, 0x11, 0x11, 0x81, 0x3f
        /*0020*/ 	.byte	0x54, 0x55, 0x55, 0x55, 0x55, 0x55, 0xc5, 0xbf, 0x00, 0x00, 0x00, 0x00, 0x00, 0x00, 0x00, 0x00
        /*0030*/ 	.byte	0x00, 0x00, 0x00, 0x00, 0x00, 0x00, 0x00, 0x00, 0x64, 0x81, 0xfd, 0x20, 0x83, 0xff, 0xa8, 0xbd
        /*0040*/ 	.byte	0x28, 0x85, 0xef, 0xc1, 0xa7, 0xee, 0x21, 0x3e, 0xd9, 0xe6, 0x06, 0x8e, 0x4f, 0x7e, 0x92, 0xbe
        /*0050*/ 	.byte	0xe9, 0xbc, 0xdd, 0x19, 0xa0, 0x01, 0xfa, 0x3e, 0x47, 0x5d, 0xc1, 0x16, 0x6c, 0xc1, 0x56, 0xbf
        /*0060*/ 	.byte	0x51, 0x55, 0x55, 0x55, 0x55, 0x55, 0xa5, 0x3f, 0x00, 0x00, 0x00, 0x00, 0x00, 0x00, 0xe0, 0xbf
        /*0070*/ 	.byte	0x00, 0x00, 0x00, 0x00, 0x00, 0x00, 0xf0, 0x3f, 0x00, 0x00, 0x00, 0x00, 0x00, 0x00, 0x00, 0x00
	.type		__cudart_i2opi_d,@object
	.size		__cudart_i2opi_d,(__cudart_i2opi_f - __cudart_i2opi_d)
__cudart_i2opi_d:
        /* <DEDUP_REMOVED lines=9> */
	.type		__cudart_i2opi_f,@object
	.size		__cudart_i2opi_f,(.L_0 - __cudart_i2opi_f)
__cudart_i2opi_f:
        /*0110*/ 	.byte	0x41, 0x90, 0x43, 0x3c, 0x99, 0x95, 0x62, 0xdb, 0xc0, 0xdd, 0x34, 0xf5, 0xd1, 0x57, 0x27, 0xfc
        /*0120*/ 	.byte	0x29, 0x15, 0x44, 0x4e, 0x6e, 0x83, 0xf9, 0xa2
.L_0:


//--------------------- .nv.shared.reserved.0     --------------------------
	.section	.nv.shared.reserved.0,"aw",@nobits
	.weak		__nv_reservedSMEM_offset_0_alias
	.size		__nv_reservedSMEM_offset_0_alias, 0, 64
	.other		__nv_reservedSMEM_offset_0_alias,@"STO_CUDA_RESERVED_SHARED STV_DEFAULT"
__nv_reservedSMEM_offset_0_alias:
	.zero		0
	.zero		64


//--------------------- .nv.constant0._Z11asinhKernelPdS_ --------------------------
	.section	.nv.constant0._Z11asinhKernelPdS_,"a",@progbits
	.sectionflags	@""
	.align	4
.nv.constant0._Z11asinhKernelPdS_:
	.zero		912


//--------------------- .nv.constant0._Z10sinhKernelPdS_ --------------------------
	.section	.nv.constant0._Z10sinhKernelPdS_,"a",@progbits
	.sectionflags	@""
	.align	4
.nv.constant0._Z10sinhKernelPdS_:
	.zero		912


//--------------------- .nv.constant0._Z13sincosdKernelPdS_S_ --------------------------
	.section	.nv.constant0._Z13sincosdKernelPdS_S_,"a",@progbits
	.sectionflags	@""
	.align	4
.nv.constant0._Z13sincosdKernelPdS_S_:
	.zero		920


//--------------------- .nv.constant0._Z13sincosfKernelPfS_S_ --------------------------
	.section	.nv.constant0._Z13sincosfKernelPfS_S_,"a",@progbits
	.sectionflags	@""
	.align	4
.nv.constant0._Z13sincosfKernelPfS_S_:
	.zero		920


//--------------------- .nv.constant0._Z13ddivideKernelPdS_S_ --------------------------
	.section	.nv.constant0._Z13ddivideKernelPdS_S_,"a",@progbits
	.sectionflags	@""
	.align	4
.nv.constant0._Z13ddivideKernelPdS_S_:
	.zero		920


//--------------------- .nv.constant0._Z13fdivideKernelPfS_S_ --------------------------
	.section	.nv.constant0._Z13fdivideKernelPfS_S_,"a",@progbits
	.sectionflags	@""
	.align	4
.nv.constant0._Z13fdivideKernelPfS_S_:
	.zero		920


//--------------------- .nv.constant0._Z10tandKernelPdS_ --------------------------
	.section	.nv.constant0._Z10tandKernelPdS_,"a",@progbits
	.sectionflags	@""
	.align	4
.nv.constant0._Z10tandKernelPdS_:
	.zero		912


//--------------------- .nv.constant0._Z9tanKernelPfS_ --------------------------
	.section	.nv.constant0._Z9tanKernelPfS_,"a",@progbits
	.sectionflags	@""
	.align	4
.nv.constant0._Z9tanKernelPfS_:
	.zero		912


//--------------------- .nv.constant0._Z10cosdKernelPdS_ --------------------------
	.section	.nv.constant0._Z10cosdKernelPdS_,"a",@progbits
	.sectionflags	@""
	.align	4
.nv.constant0._Z10cosdKernelPdS_:
	.zero		912


//--------------------- .nv.constant0._Z9cosKernelPfS_ --------------------------
	.section	.nv.constant0._Z9cosKernelPfS_,"a",@progbits
	.sectionflags	@""
	.align	4
.nv.constant0._Z9cosKernelPfS_:
	.zero		912


//--------------------- .nv.constant0._Z10sindKernelPdS_ --------------------------
	.section	.nv.constant0._Z10sindKernelPdS_,"a",@progbits
	.sectionflags	@""
	.align	4
.nv.constant0._Z10sindKernelPdS_:
	.zero		912


//--------------------- .nv.constant0._Z9sinKernelPfS_ --------------------------
	.section	.nv.constant0._Z9sinKernelPfS_,"a",@progbits
	.sectionflags	@""
	.align	4
.nv.constant0._Z9sinKernelPfS_:
	.zero		912


//--------------------- SYMBOLS --------------------------

	.type		.nv.reservedSmem.offset0,@object
	.size		.nv.reservedSmem.offset0,0x4
